//
// Generated by NVIDIA NVVM Compiler
//
// Compiler Build ID: CL-36424714
// Cuda compilation tools, release 13.0, V13.0.88
// Based on NVVM 20.0.0
//

.version 9.0
.target sm_100
.address_size 64

	// .globl	talu_silu_f32
// _ZZ15talu_argmax_f32E10shared_val has been demoted
// _ZZ15talu_argmax_f32E10shared_idx has been demoted

.visible .entry talu_silu_f32(
	.param .u64 .ptr .align 1 talu_silu_f32_param_0,
	.param .u64 .ptr .align 1 talu_silu_f32_param_1,
	.param .u32 talu_silu_f32_param_2
)
{
	.reg .pred 	%p<2>;
	.reg .b32 	%r<8>;
	.reg .b32 	%f<15>;
	.reg .b64 	%rd<8>;

	ld.param.u64 	%rd1, [talu_silu_f32_param_0];
	ld.param.u64 	%rd2, [talu_silu_f32_param_1];
	ld.param.u32 	%r2, [talu_silu_f32_param_2];
	mov.u32 	%r3, %ctaid.x;
	mov.u32 	%r4, %ntid.x;
	mov.u32 	%r5, %tid.x;
	mad.lo.s32 	%r1, %r3, %r4, %r5;
	setp.ge.u32 	%p1, %r1, %r2;
	@%p1 bra 	$L__BB0_2;
	cvta.to.global.u64 	%rd3, %rd2;
	cvta.to.global.u64 	%rd4, %rd1;
	mul.wide.u32 	%rd5, %r1, 4;
	add.s64 	%rd6, %rd3, %rd5;
	ld.global.f32 	%f1, [%rd6];
	fma.rn.f32 	%f2, %f1, 0fBBBB989D, 0f3F000000;
	cvt.sat.f32.f32 	%f3, %f2;
	mov.f32 	%f4, 0f4B400001;
	mov.f32 	%f5, 0f437C0000;
	fma.rm.f32 	%f6, %f3, %f5, %f4;
	add.f32 	%f7, %f6, 0fCB40007F;
	neg.f32 	%f8, %f7;
	fma.rn.f32 	%f9, %f1, 0fBFB8AA3B, %f8;
	fma.rn.f32 	%f10, %f1, 0fB2A57060, %f9;
	mov.b32 	%r6, %f6;
	shl.b32 	%r7, %r6, 23;
	mov.b32 	%f11, %r7;
	ex2.approx.ftz.f32 	%f12, %f10;
	fma.rn.f32 	%f13, %f12, %f11, 0f3F800000;
	div.rn.f32 	%f14, %f1, %f13;
	add.s64 	%rd7, %rd4, %rd5;
	st.global.f32 	[%rd7], %f14;
$L__BB0_2:
	ret;

}
	// .globl	talu_silu_mul_f32
.visible .entry talu_silu_mul_f32(
	.param .u64 .ptr .align 1 talu_silu_mul_f32_param_0,
	.param .u64 .ptr .align 1 talu_silu_mul_f32_param_1,
	.param .u64 .ptr .align 1 talu_silu_mul_f32_param_2,
	.param .u32 talu_silu_mul_f32_param_3
)
{
	.reg .pred 	%p<2>;
	.reg .b32 	%r<8>;
	.reg .b32 	%f<17>;
	.reg .b64 	%rd<11>;

	ld.param.u64 	%rd1, [talu_silu_mul_f32_param_0];
	ld.param.u64 	%rd2, [talu_silu_mul_f32_param_1];
	ld.param.u64 	%rd3, [talu_silu_mul_f32_param_2];
	ld.param.u32 	%r2, [talu_silu_mul_f32_param_3];
	mov.u32 	%r3, %ctaid.x;
	mov.u32 	%r4, %ntid.x;
	mov.u32 	%r5, %tid.x;
	mad.lo.s32 	%r1, %r3, %r4, %r5;
	setp.ge.u32 	%p1, %r1, %r2;
	@%p1 bra 	$L__BB1_2;
	cvta.to.global.u64 	%rd4, %rd2;
	cvta.to.global.u64 	%rd5, %rd3;
	cvta.to.global.u64 	%rd6, %rd1;
	mul.wide.u32 	%rd7, %r1, 4;
	add.s64 	%rd8, %rd4, %rd7;
	ld.global.f32 	%f1, [%rd8];
	fma.rn.f32 	%f2, %f1, 0fBBBB989D, 0f3F000000;
	cvt.sat.f32.f32 	%f3, %f2;
	mov.f32 	%f4, 0f4B400001;
	mov.f32 	%f5, 0f437C0000;
	fma.rm.f32 	%f6, %f3, %f5, %f4;
	add.f32 	%f7, %f6, 0fCB40007F;
	neg.f32 	%f8, %f7;
	fma.rn.f32 	%f9, %f1, 0fBFB8AA3B, %f8;
	fma.rn.f32 	%f10, %f1, 0fB2A57060, %f9;
	mov.b32 	%r6, %f6;
	shl.b32 	%r7, %r6, 23;
	mov.b32 	%f11, %r7;
	ex2.approx.ftz.f32 	%f12, %f10;
	fma.rn.f32 	%f13, %f12, %f11, 0f3F800000;
	div.rn.f32 	%f14, %f1, %f13;
	add.s64 	%rd9, %rd5, %rd7;
	ld.global.f32 	%f15, [%rd9];
	mul.f32 	%f16, %f15, %f14;
	add.s64 	%rd10, %rd6, %rd7;
	st.global.f32 	[%rd10], %f16;
$L__BB1_2:
	ret;

}
	// .globl	talu_gelu_mul_f32
.visible .entry talu_gelu_mul_f32(
	.param .u64 .ptr .align 1 talu_gelu_mul_f32_param_0,
	.param .u64 .ptr .align 1 talu_gelu_mul_f32_param_1,
	.param .u64 .ptr .align 1 talu_gelu_mul_f32_param_2,
	.param .u32 talu_gelu_mul_f32_param_3
)
{
	.reg .pred 	%p<4>;
	.reg .b32 	%r<6>;
	.reg .b32 	%f<26>;
	.reg .b64 	%rd<11>;

	ld.param.u64 	%rd1, [talu_gelu_mul_f32_param_0];
	ld.param.u64 	%rd2, [talu_gelu_mul_f32_param_1];
	ld.param.u64 	%rd3, [talu_gelu_mul_f32_param_2];
	ld.param.u32 	%r2, [talu_gelu_mul_f32_param_3];
	mov.u32 	%r3, %ctaid.x;
	mov.u32 	%r4, %ntid.x;
	mov.u32 	%r5, %tid.x;
	mad.lo.s32 	%r1, %r3, %r4, %r5;
	setp.ge.u32 	%p1, %r1, %r2;
	@%p1 bra 	$L__BB2_2;
	cvta.to.global.u64 	%rd4, %rd2;
	cvta.to.global.u64 	%rd5, %rd3;
	cvta.to.global.u64 	%rd6, %rd1;
	mul.wide.u32 	%rd7, %r1, 4;
	add.s64 	%rd8, %rd4, %rd7;
	ld.global.f32 	%f1, [%rd8];
	mul.f32 	%f2, %f1, %f1;
	mul.f32 	%f3, %f1, %f2;
	fma.rn.f32 	%f4, %f3, 0f3D372713, %f1;
	mul.f32 	%f5, %f4, 0f3F4C422A;
	mul.f32 	%f6, %f1, 0f3F000000;
	abs.f32 	%f7, %f5;
	mul.f32 	%f8, %f7, 0f4038AA3B;
	ex2.approx.ftz.f32 	%f9, %f8;
	add.f32 	%f10, %f9, 0f3F800000;
	rcp.approx.ftz.f32 	%f11, %f10;
	fma.rn.f32 	%f12, %f11, 0fC0000000, 0f3F800000;
	setp.ge.f32 	%p2, %f7, 0f41102CB4;
	selp.f32 	%f13, 0f3F800000, %f12, %p2;
	copysign.f32 	%f14, %f5, %f13;
	mul.f32 	%f15, %f5, %f5;
	fma.rn.f32 	%f16, %f15, 0f3C80F082, 0fBD563CAE;
	fma.rn.f32 	%f17, %f16, %f15, 0f3E085941;
	fma.rn.f32 	%f18, %f17, %f15, 0fBEAAA9ED;
	fma.rn.f32 	%f19, %f18, %f15, 0f00000000;
	fma.rn.f32 	%f20, %f19, %f5, %f5;
	setp.ge.f32 	%p3, %f7, 0f3F19999A;
	selp.f32 	%f21, %f14, %f20, %p3;
	add.f32 	%f22, %f21, 0f3F800000;
	mul.f32 	%f23, %f6, %f22;
	add.s64 	%rd9, %rd5, %rd7;
	ld.global.f32 	%f24, [%rd9];
	mul.f32 	%f25, %f24, %f23;
	add.s64 	%rd10, %rd6, %rd7;
	st.global.f32 	[%rd10], %f25;
$L__BB2_2:
	ret;

}
	// .globl	talu_argmax_f32
.visible .entry talu_argmax_f32(
	.param .u64 .ptr .align 1 talu_argmax_f32_param_0,
	.param .u32 talu_argmax_f32_param_1,
	.param .u64 .ptr .align 1 talu_argmax_f32_param_2
)
{
	.reg .pred 	%p<18>;
	.reg .b32 	%r<30>;
	.reg .b32 	%f<11>;
	.reg .b64 	%rd<7>;
	// demoted variable
	.shared .align 4 .b8 _ZZ15talu_argmax_f32E10shared_val[1024];
	// demoted variable
	.shared .align 4 .b8 _ZZ15talu_argmax_f32E10shared_idx[1024];
	ld.param.u64 	%rd2, [talu_argmax_f32_param_0];
	ld.param.u32 	%r14, [talu_argmax_f32_param_1];
	ld.param.u64 	%rd3, [talu_argmax_f32_param_2];
	mov.u32 	%r1, %tid.x;
	setp.ge.u32 	%p3, %r1, %r14;
	mov.b32 	%r28, 0;
	mov.f32 	%f10, 0fFF7FFFFF;
	@%p3 bra 	$L__BB3_5;
	mov.u32 	%r2, %ntid.x;
	cvta.to.global.u64 	%rd1, %rd2;
	mov.f32 	%f10, 0fFF7FFFFF;
	mov.b32 	%r28, 0;
	mov.u32 	%r26, %r1;
$L__BB3_2:
	mul.wide.u32 	%rd4, %r26, 4;
	add.s64 	%rd5, %rd1, %rd4;
	ld.global.f32 	%f2, [%rd5];
	setp.gt.f32 	%p5, %f2, %f10;
	mov.pred 	%p17, -1;
	@%p5 bra 	$L__BB3_4;
	setp.eq.f32 	%p6, %f2, %f10;
	setp.lt.u32 	%p7, %r26, %r28;
	and.pred  	%p17, %p6, %p7;
$L__BB3_4:
	selp.f32 	%f10, %f2, %f10, %p17;
	selp.b32 	%r28, %r26, %r28, %p17;
	add.s32 	%r26, %r26, %r2;
	setp.lt.u32 	%p8, %r26, %r14;
	@%p8 bra 	$L__BB3_2;
$L__BB3_5:
	shl.b32 	%r17, %r1, 2;
	mov.u32 	%r18, _ZZ15talu_argmax_f32E10shared_val;
	add.s32 	%r8, %r18, %r17;
	st.shared.f32 	[%r8], %f10;
	mov.u32 	%r19, _ZZ15talu_argmax_f32E10shared_idx;
	add.s32 	%r9, %r19, %r17;
	st.shared.u32 	[%r9], %r28;
	bar.sync 	0;
	mov.u32 	%r29, %ntid.x;
	setp.lt.u32 	%p9, %r29, 2;
	@%p9 bra 	$L__BB3_11;
$L__BB3_6:
	mov.u32 	%r11, %r29;
	shr.u32 	%r29, %r11, 1;
	setp.ge.u32 	%p10, %r1, %r29;
	@%p10 bra 	$L__BB3_10;
	shl.b32 	%r20, %r29, 2;
	add.s32 	%r21, %r8, %r20;
	ld.shared.f32 	%f5, [%r21];
	add.s32 	%r22, %r9, %r20;
	ld.shared.u32 	%r13, [%r22];
	ld.shared.f32 	%f6, [%r8];
	setp.gt.f32 	%p11, %f5, %f6;
	@%p11 bra 	$L__BB3_9;
	ld.shared.u32 	%r23, [%r9];
	setp.neu.f32 	%p12, %f5, %f6;
	setp.ge.u32 	%p13, %r13, %r23;
	or.pred  	%p14, %p12, %p13;
	@%p14 bra 	$L__BB3_10;
$L__BB3_9:
	st.shared.f32 	[%r8], %f5;
	st.shared.u32 	[%r9], %r13;
$L__BB3_10:
	bar.sync 	0;
	setp.gt.u32 	%p15, %r11, 3;
	@%p15 bra 	$L__BB3_6;
$L__BB3_11:
	setp.ne.s32 	%p16, %r1, 0;
	@%p16 bra 	$L__BB3_13;
	ld.shared.u32 	%r25, [_ZZ15talu_argmax_f32E10shared_idx];
	cvta.to.global.u64 	%rd6, %rd3;
	st.global.u32 	[%rd6], %r25;
$L__BB3_13:
	ret;

}


// ===== COMPILED SASS (sm_100) =====

	.target	sm_100

	.elftype	@"ET_EXEC"


//--------------------- .note.nv.tkinfo           --------------------------
	.section	.note.nv.tkinfo,"",@"SHT_NOTE"
	.sectionflags	@"SHF_NOTE_NV_TKINFO"
	.tkinfo
        /*0018*/ 	.word	0x00000002
        /*0030*/ 	.string	""
        /*0030*/ 	.string	"ptxas"
        /*0030*/ 	.string	"Cuda compilation tools, release 13.0, V13.0.88"
        /*0030*/ 	.string	"Build cuda_13.0.r13.0/compiler.36424714_0"
        /*0030*/ 	.string	"-arch sm_100 -m 64 "



//--------------------- .note.nv.cuinfo           --------------------------
	.section	.note.nv.cuinfo,"",@"SHT_NOTE"
	.sectionflags	@"SHF_NOTE_NV_CUINFO"
        /*0018*/ 	.short	0x0002
        /*001a*/ 	.short	0x0064
        /*001c*/ 	.short	0x0082
	.zero		2


//--------------------- .nv.info                  --------------------------
	.section	.nv.info,"",@"SHT_CUDA_INFO"
	.align	4


	//----- nvinfo : EIATTR_REGCOUNT
	.align		4
        /*0000*/ 	.byte	0x04, 0x2f
        /*0002*/ 	.short	(.L_1 - .L_0)
	.align		4
.L_0:
        /*0004*/ 	.word	index@(talu_silu_f32)
        /*0008*/ 	.word	0x00000010


	//----- nvinfo : EIATTR_FRAME_SIZE
	.align		4
.L_1:
        /*000c*/ 	.byte	0x04, 0x11
        /*000e*/ 	.short	(.L_3 - .L_2)
	.align		4
.L_2:
        /*0010*/ 	.word	index@($__internal_1_$__cuda_sm3x_div_rn_noftz_f32_slowpath)
        /*0014*/ 	.word	0x00000000


	//----- nvinfo : EIATTR_FRAME_SIZE
	.align		4
.L_3:
        /*0018*/ 	.byte	0x04, 0x11
        /*001a*/ 	.short	(.L_5 - .L_4)
	.align		4
.L_4:
        /*001c*/ 	.word	index@(talu_silu_f32)
        /*0020*/ 	.word	0x00000000


	//----- nvinfo : EIATTR_REGCOUNT
	.align		4
.L_5:
        /*0024*/ 	.byte	0x04, 0x2f
        /*0026*/ 	.short	(.L_7 - .L_6)
	.align		4
.L_6:
        /*0028*/ 	.word	index@(talu_silu_mul_f32)
        /*002c*/ 	.word	0x00000010


	//----- nvinfo : EIATTR_FRAME_SIZE
	.align		4
.L_7:
        /*0030*/ 	.byte	0x04, 0x11
        /*0032*/ 	.short	(.L_9 - .L_8)
	.align		4
.L_8:
        /*0034*/ 	.word	index@($__internal_0_$__cuda_sm3x_div_rn_noftz_f32_slowpath)
        /*0038*/ 	.word	0x00000000


	//----- nvinfo : EIATTR_FRAME_SIZE
	.align		4
.L_9:
        /*003c*/ 	.byte	0x04, 0x11
        /*003e*/ 	.short	(.L_11 - .L_10)
	.align		4
.L_10:
        /*0040*/ 	.word	index@(talu_silu_mul_f32)
        /*0044*/ 	.word	0x00000000


	//----- nvinfo : EIATTR_REGCOUNT
	.align		4
.L_11:
        /*0048*/ 	.byte	0x04, 0x2f
        /*004a*/ 	.short	(.L_13 - .L_12)
	.align		4
.L_12:
        /*004c*/ 	.word	index@(talu_gelu_mul_f32)
        /*0050*/ 	.word	0x00000010


	//----- nvinfo : EIATTR_FRAME_SIZE
	.align		4
.L_13:
        /*0054*/ 	.byte	0x04, 0x11
        /*0056*/ 	.short	(.L_15 - .L_14)
	.align		4
.L_14:
        /*0058*/ 	.word	index@(talu_gelu_mul_f32)
        /*005c*/ 	.word	0x00000000


	//----- nvinfo : EIATTR_REGCOUNT
	.align		4
.L_15:
        /*0060*/ 	.byte	0x04, 0x2f
        /*0062*/ 	.short	(.L_17 - .L_16)
	.align		4
.L_16:
        /*0064*/ 	.word	index@(talu_argmax_f32)
        /*0068*/ 	.word	0x0000000e


	//----- nvinfo : EIATTR_FRAME_SIZE
	.align		4
.L_17:
        /*006c*/ 	.byte	0x04, 0x11
        /*006e*/ 	.short	(.L_19 - .L_18)
	.align		4
.L_18:
        /*0070*/ 	.word	index@(talu_argmax_f32)
        /*0074*/ 	.word	0x00000000


	//----- nvinfo : EIATTR_MIN_STACK_SIZE
	.align		4
.L_19:
        /*0078*/ 	.byte	0x04, 0x12
        /*007a*/ 	.short	(.L_21 - .L_20)
	.align		4
.L_20:
        /*007c*/ 	.word	index@(talu_argmax_f32)
        /*0080*/ 	.word	0x00000000


	//----- nvinfo : EIATTR_MIN_STACK_SIZE
	.align		4
.L_21:
        /*0084*/ 	.byte	0x04, 0x12
        /*0086*/ 	.short	(.L_23 - .L_22)
	.align		4
.L_22:
        /*0088*/ 	.word	index@(talu_gelu_mul_f32)
        /*008c*/ 	.word	0x00000000


	//----- nvinfo : EIATTR_MIN_STACK_SIZE
	.align		4
.L_23:
        /*0090*/ 	.byte	0x04, 0x12
        /*0092*/ 	.short	(.L_25 - .L_24)
	.align		4
.L_24:
        /*0094*/ 	.word	index@(talu_silu_mul_f32)
        /*0098*/ 	.word	0x00000000


	//----- nvinfo : EIATTR_MIN_STACK_SIZE
	.align		4
.L_25:
        /*009c*/ 	.byte	0x04, 0x12
        /*009e*/ 	.short	(.L_27 - .L_26)
	.align		4
.L_26:
        /*00a0*/ 	.word	index@(talu_silu_f32)
        /*00a4*/ 	.word	0x00000000
.L_27:


//--------------------- .nv.compat                --------------------------
	.section	.nv.compat,"",@"SHT_CUDA_COMPAT_INFO"
	.align	4
        /*0000*/ 	.byte	0x02, 0x09, 0x00, 0x00, 0x02, 0x02, 0x01, 0x00, 0x02, 0x05, 0x05, 0x00, 0x03, 0x07, 0x01, 0x01
        /*0010*/ 	.byte	0x02, 0x03, 0x00, 0x00, 0x02, 0x06, 0x01, 0x00, 0x04, 0x0b, 0x08, 0x00, 0x01, 0x00, 0x00, 0x00
        /*0020*/ 	.byte	0x00, 0x00, 0x00, 0x00


//--------------------- .nv.info.talu_argmax_f32  --------------------------
	.section	.nv.info.talu_argmax_f32,"",@"SHT_CUDA_INFO"
	.sectionflags	@""
	.align	4


	//----- nvinfo : EIATTR_CUDA_API_VERSION
	.align		4
        /*0000*/ 	.byte	0x04, 0x37
        /*0002*/ 	.short	(.L_29 - .L_28)
.L_28:
        /*0004*/ 	.word	0x00000082


	//----- nvinfo : EIATTR_KPARAM_INFO
	.align		4
.L_29:
        /*0008*/ 	.byte	0x04, 0x17
        /*000a*/ 	.short	(.L_31 - .L_30)
.L_30:
        /*000c*/ 	.word	0x00000000
        /*0010*/ 	.short	0x0002
        /*0012*/ 	.short	0x0010
        /*0014*/ 	.byte	0x00, 0xf5, 0x21, 0x00


	//----- nvinfo : EIATTR_KPARAM_INFO
	.align		4
.L_31:
        /*0018*/ 	.byte	0x04, 0x17
        /*001a*/ 	.short	(.L_33 - .L_32)
.L_32:
        /*001c*/ 	.word	0x00000000
        /*0020*/ 	.short	0x0001
        /*0022*/ 	.short	0x0008
        /*0024*/ 	.byte	0x00, 0xf0, 0x11, 0x00


	//----- nvinfo : EIATTR_KPARAM_INFO
	.align		4
.L_33:
        /*0028*/ 	.byte	0x04, 0x17
        /*002a*/ 	.short	(.L_35 - .L_34)
.L_34:
        /*002c*/ 	.word	0x00000000
        /*0030*/ 	.short	0x0000
        /*0032*/ 	.short	0x0000
        /*0034*/ 	.byte	0x00, 0xf5, 0x21, 0x00


	//----- nvinfo : EIATTR_SPARSE_MMA_MASK
	.align		4
.L_35:
        /*0038*/ 	.byte	0x03, 0x50
        /*003a*/ 	.short	0x0000


	//----- nvinfo : EIATTR_MAXREG_COUNT
	.align		4
        /*003c*/ 	.byte	0x03, 0x1b
        /*003e*/ 	.short	0x00ff


	//----- nvinfo : EIATTR_NUM_BARRIERS
	.align		4
        /*0040*/ 	.byte	0x02, 0x4c
        /*0042*/ 	.byte	0x01
	.zero		1


	//----- nvinfo : EIATTR_MERCURY_ISA_VERSION
	.align		4
        /*0044*/ 	.byte	0x03, 0x5f
        /*0046*/ 	.short	0x0101


	//----- nvinfo : EIATTR_VRC_CTA_INIT_COUNT
	.align		4
        /*0048*/ 	.byte	0x02, 0x4a
	.zero		1
	.zero		1


	//----- nvinfo : EIATTR_EXIT_INSTR_OFFSETS
	.align		4
        /*004c*/ 	.byte	0x04, 0x1c
        /*004e*/ 	.short	(.L_37 - .L_36)


	//   ....[0]....
.L_36:
        /*0050*/ 	.word	0x00000440


	//   ....[1]....
        /*0054*/ 	.word	0x000004b0


	//----- nvinfo : EIATTR_CRS_STACK_SIZE
	.align		4
.L_37:
        /*0058*/ 	.byte	0x04, 0x1e
        /*005a*/ 	.short	(.L_39 - .L_38)
.L_38:
        /*005c*/ 	.word	0x00000000


	//----- nvinfo : EIATTR_CBANK_PARAM_SIZE
	.align		4
.L_39:
        /*0060*/ 	.byte	0x03, 0x19
        /*0062*/ 	.short	0x0018


	//----- nvinfo : EIATTR_PARAM_CBANK
	.align		4
        /*0064*/ 	.byte	0x04, 0x0a
        /*0066*/ 	.short	(.L_41 - .L_40)
	.align		4
.L_40:
        /*0068*/ 	.word	index@(.nv.constant0.talu_argmax_f32)
        /*006c*/ 	.short	0x0380
        /*006e*/ 	.short	0x0018


	//----- nvinfo : EIATTR_SW_WAR
	.align		4
.L_41:
        /*0070*/ 	.byte	0x04, 0x36
        /*0072*/ 	.short	(.L_43 - .L_42)
.L_42:
        /*0074*/ 	.word	0x00000008
.L_43:


//--------------------- .nv.info.talu_gelu_mul_f32 --------------------------
	.section	.nv.info.talu_gelu_mul_f32,"",@"SHT_CUDA_INFO"
	.sectionflags	@""
	.align	4


	//----- nvinfo : EIATTR_CUDA_API_VERSION
	.align		4
        /*0000*/ 	.byte	0x04, 0x37
        /*0002*/ 	.short	(.L_45 - .L_44)
.L_44:
        /*0004*/ 	.word	0x00000082


	//----- nvinfo : EIATTR_KPARAM_INFO
	.align		4
.L_45:
        /*0008*/ 	.byte	0x04, 0x17
        /*000a*/ 	.short	(.L_47 - .L_46)
.L_46:
        /*000c*/ 	.word	0x00000000
        /*0010*/ 	.short	0x0003
        /*0012*/ 	.short	0x0018
        /*0014*/ 	.byte	0x00, 0xf0, 0x11, 0x00


	//----- nvinfo : EIATTR_KPARAM_INFO
	.align		4
.L_47:
        /*0018*/ 	.byte	0x04, 0x17
        /*001a*/ 	.short	(.L_49 - .L_48)
.L_48:
        /*001c*/ 	.word	0x00000000
        /*0020*/ 	.short	0x0002
        /*0022*/ 	.short	0x0010
        /*0024*/ 	.byte	0x00, 0xf5, 0x21, 0x00


	//----- nvinfo : EIATTR_KPARAM_INFO
	.align		4
.L_49:
        /*0028*/ 	.byte	0x04, 0x17
        /*002a*/ 	.short	(.L_51 - .L_50)
.L_50:
        /*002c*/ 	.word	0x00000000
        /*0030*/ 	.short	0x0001
        /*0032*/ 	.short	0x0008
        /*0034*/ 	.byte	0x00, 0xf5, 0x21, 0x00


	//----- nvinfo : EIATTR_KPARAM_INFO
	.align		4
.L_51:
        /*0038*/ 	.byte	0x04, 0x17
        /*003a*/ 	.short	(.L_53 - .L_52)
.L_52:
        /*003c*/ 	.word	0x00000000
        /*0040*/ 	.short	0x0000
        /*0042*/ 	.short	0x0000
        /*0044*/ 	.byte	0x00, 0xf5, 0x21, 0x00


	//----- nvinfo : EIATTR_SPARSE_MMA_MASK
	.align		4
.L_53:
        /*0048*/ 	.byte	0x03, 0x50
        /*004a*/ 	.short	0x0000


	//----- nvinfo : EIATTR_MAXREG_COUNT
	.align		4
        /*004c*/ 	.byte	0x03, 0x1b
        /*004e*/ 	.short	0x00ff


	//----- nvinfo : EIATTR_MERCURY_ISA_VERSION
	.align		4
        /*0050*/ 	.byte	0x03, 0x5f
        /*0052*/ 	.short	0x0101


	//----- nvinfo : EIATTR_VRC_CTA_INIT_COUNT
	.align		4
        /*0054*/ 	.byte	0x02, 0x4a
	.zero		1
	.zero		1


	//----- nvinfo : EIATTR_EXIT_INSTR_OFFSETS
	.align		4
        /*0058*/ 	.byte	0x04, 0x1c
        /*005a*/ 	.short	(.L_55 - .L_54)


	//   ....[0]....
.L_54:
        /*005c*/ 	.word	0x00000070


	//   ....[1]....
        /*0060*/ 	.word	0x000002b0


	//----- nvinfo : EIATTR_CBANK_PARAM_SIZE
	.align		4
.L_55:
        /*0064*/ 	.byte	0x03, 0x19
        /*0066*/ 	.short	0x001c


	//----- nvinfo : EIATTR_PARAM_CBANK
	.align		4
        /*0068*/ 	.byte	0x04, 0x0a
        /*006a*/ 	.short	(.L_57 - .L_56)
	.align		4
.L_56:
        /*006c*/ 	.word	index@(.nv.constant0.talu_gelu_mul_f32)
        /*0070*/ 	.short	0x0380
        /*0072*/ 	.short	0x001c


	//----- nvinfo : EIATTR_SW_WAR
	.align		4
.L_57:
        /*0074*/ 	.byte	0x04, 0x36
        /*0076*/ 	.short	(.L_59 - .L_58)
.L_58:
        /*0078*/ 	.word	0x00000008
.L_59:


//--------------------- .nv.info.talu_silu_mul_f32 --------------------------
	.section	.nv.info.talu_silu_mul_f32,"",@"SHT_CUDA_INFO"
	.sectionflags	@""
	.align	4


	//----- nvinfo : EIATTR_CUDA_API_VERSION
	.align		4
        /*0000*/ 	.byte	0x04, 0x37
        /*0002*/ 	.short	(.L_61 - .L_60)
.L_60:
        /*0004*/ 	.word	0x00000082


	//----- nvinfo : EIATTR_KPARAM_INFO
	.align		4
.L_61:
        /*0008*/ 	.byte	0x04, 0x17
        /*000a*/ 	.short	(.L_63 - .L_62)
.L_62:
        /*000c*/ 	.word	0x00000000
        /*0010*/ 	.short	0x0003
        /*0012*/ 	.short	0x0018
        /*0014*/ 	.byte	0x00, 0xf0, 0x11, 0x00


	//----- nvinfo : EIATTR_KPARAM_INFO
	.align		4
.L_63:
        /*0018*/ 	.byte	0x04, 0x17
        /*001a*/ 	.short	(.L_65 - .L_64)
.L_64:
        /*001c*/ 	.word	0x00000000
        /*0020*/ 	.short	0x0002
        /*0022*/ 	.short	0x0010
        /*0024*/ 	.byte	0x00, 0xf5, 0x21, 0x00


	//----- nvinfo : EIATTR_KPARAM_INFO
	.align		4
.L_65:
        /*0028*/ 	.byte	0x04, 0x17
        /*002a*/ 	.short	(.L_67 - .L_66)
.L_66:
        /*002c*/ 	.word	0x00000000
        /*0030*/ 	.short	0x0001
        /*0032*/ 	.short	0x0008
        /*0034*/ 	.byte	0x00, 0xf5, 0x21, 0x00


	//----- nvinfo : EIATTR_KPARAM_INFO
	.align		4
.L_67:
        /*0038*/ 	.byte	0x04, 0x17
        /*003a*/ 	.short	(.L_69 - .L_68)
.L_68:
        /*003c*/ 	.word	0x00000000
        /*0040*/ 	.short	0x0000
        /*0042*/ 	.short	0x0000
        /*0044*/ 	.byte	0x00, 0xf5, 0x21, 0x00


	//----- nvinfo : EIATTR_SPARSE_MMA_MASK
	.align		4
.L_69:
        /*0048*/ 	.byte	0x03, 0x50
        /*004a*/ 	.short	0x0000


	//----- nvinfo : EIATTR_MAXREG_COUNT
	.align		4
        /*004c*/ 	.byte	0x03, 0x1b
        /*004e*/ 	.short	0x00ff


	//----- nvinfo : EIATTR_MERCURY_ISA_VERSION
	.align		4
        /*0050*/ 	.byte	0x03, 0x5f
        /*0052*/ 	.short	0x0101


	//----- nvinfo : EIATTR_VRC_CTA_INIT_COUNT
	.align		4
        /*0054*/ 	.byte	0x02, 0x4a
	.zero		1
	.zero		1


	//----- nvinfo : EIATTR_EXIT_INSTR_OFFSETS
	.align		4
        /*0058*/ 	.byte	0x04, 0x1c
        /*005a*/ 	.short	(.L_71 - .L_70)


	//   ....[0]....
.L_70:
        /*005c*/ 	.word	0x00000070


	//   ....[1]....
        /*0060*/ 	.word	0x000002a0


	//----- nvinfo : EIATTR_CRS_STACK_SIZE
	.align		4
.L_71:
        /*0064*/ 	.byte	0x04, 0x1e
        /*0066*/ 	.short	(.L_73 - .L_72)
.L_72:
        /*0068*/ 	.word	0x00000000


	//----- nvinfo : EIATTR_CBANK_PARAM_SIZE
	.align		4
.L_73:
        /*006c*/ 	.byte	0x03, 0x19
        /*006e*/ 	.short	0x001c


	//----- nvinfo : EIATTR_PARAM_CBANK
	.align		4
        /*0070*/ 	.byte	0x04, 0x0a
        /*0072*/ 	.short	(.L_75 - .L_74)
	.align		4
.L_74:
        /*0074*/ 	.word	index@(.nv.constant0.talu_silu_mul_f32)
        /*0078*/ 	.short	0x0380
        /*007a*/ 	.short	0x001c


	//----- nvinfo : EIATTR_SW_WAR
	.align		4
.L_75:
        /*007c*/ 	.byte	0x04, 0x36
        /*007e*/ 	.short	(.L_77 - .L_76)
.L_76:
        /*0080*/ 	.word	0x00000008
.L_77:


//--------------------- .nv.info.talu_silu_f32    --------------------------
	.section	.nv.info.talu_silu_f32,"",@"SHT_CUDA_INFO"
	.sectionflags	@""
	.align	4


	//----- nvinfo : EIATTR_CUDA_API_VERSION
	.align		4
        /*0000*/ 	.byte	0x04, 0x37
        /*0002*/ 	.short	(.L_79 - .L_78)
.L_78:
        /*0004*/ 	.word	0x00000082


	//----- nvinfo : EIATTR_KPARAM_INFO
	.align		4
.L_79:
        /*0008*/ 	.byte	0x04, 0x17
        /*000a*/ 	.short	(.L_81 - .L_80)
.L_80:
        /*000c*/ 	.word	0x00000000
        /*0010*/ 	.short	0x0002
        /*0012*/ 	.short	0x0010
        /*0014*/ 	.byte	0x00, 0xf0, 0x11, 0x00


	//----- nvinfo : EIATTR_KPARAM_INFO
	.align		4
.L_81:
        /*0018*/ 	.byte	0x04, 0x17
        /*001a*/ 	.short	(.L_83 - .L_82)
.L_82:
        /*001c*/ 	.word	0x00000000
        /*0020*/ 	.short	0x0001
        /*0022*/ 	.short	0x0008
        /*0024*/ 	.byte	0x00, 0xf5, 0x21, 0x00


	//----- nvinfo : EIATTR_KPARAM_INFO
	.align		4
.L_83:
        /*0028*/ 	.byte	0x04, 0x17
        /*002a*/ 	.short	(.L_85 - .L_84)
.L_84:
        /*002c*/ 	.word	0x00000000
        /*0030*/ 	.short	0x0000
        /*0032*/ 	.short	0x0000
        /*0034*/ 	.byte	0x00, 0xf5, 0x21, 0x00


	//----- nvinfo : EIATTR_SPARSE_MMA_MASK
	.align		4
.L_85:
        /*0038*/ 	.byte	0x03, 0x50
        /*003a*/ 	.short	0x0000


	//----- nvinfo : EIATTR_MAXREG_COUNT
	.align		4
        /*003c*/ 	.byte	0x03, 0x1b
        /*003e*/ 	.short	0x00ff


	//----- nvinfo : EIATTR_MERCURY_ISA_VERSION
	.align		4
        /*0040*/ 	.byte	0x03, 0x5f
        /*0042*/ 	.short	0x0101


	//----- nvinfo : EIATTR_VRC_CTA_INIT_COUNT
	.align		4
        /*0044*/ 	.byte	0x02, 0x4a
	.zero		1
	.zero		1


	//----- nvinfo : EIATTR_EXIT_INSTR_OFFSETS
	.align		4
        /*0048*/ 	.byte	0x04, 0x1c
        /*004a*/ 	.short	(.L_87 - .L_86)


	//   ....[0]....
.L_86:
        /*004c*/ 	.word	0x00000070


	//   ....[1]....
        /*0050*/ 	.word	0x00000260


	//----- nvinfo : EIATTR_CRS_STACK_SIZE
	.align		4
.L_87:
        /*0054*/ 	.byte	0x04, 0x1e
        /*0056*/ 	.short	(.L_89 - .L_88)
.L_88:
        /*0058*/ 	.word	0x00000000


	//----- nvinfo : EIATTR_CBANK_PARAM_SIZE
	.align		4
.L_89:
        /*005c*/ 	.byte	0x03, 0x19
        /*005e*/ 	.short	0x0014


	//----- nvinfo : EIATTR_PARAM_CBANK
	.align		4
        /*0060*/ 	.byte	0x04, 0x0a
        /*0062*/ 	.short	(.L_91 - .L_90)
	.align		4
.L_90:
        /*0064*/ 	.word	index@(.nv.constant0.talu_silu_f32)
        /*0068*/ 	.short	0x0380
        /*006a*/ 	.short	0x0014


	//----- nvinfo : EIATTR_SW_WAR
	.align		4
.L_91:
        /*006c*/ 	.byte	0x04, 0x36
        /*006e*/ 	.short	(.L_93 - .L_92)
.L_92:
        /*0070*/ 	.word	0x00000008
.L_93:


//--------------------- .nv.callgraph             --------------------------
	.section	.nv.callgraph,"",@"SHT_CUDA_CALLGRAPH"
	.align	4
	.sectionentsize	8
	.align		4
        /*0000*/ 	.word	0x00000000
	.align		4
        /*0004*/ 	.word	0xffffffff
	.align		4
        /*0008*/ 	.word	0x00000000
	.align		4
        /*000c*/ 	.word	0xfffffffe
	.align		4
        /*0010*/ 	.word	0x00000000
	.align		4
        /*0014*/ 	.word	0xfffffffd
	.align		4
        /*0018*/ 	.word	0x00000000
	.align		4
        /*001c*/ 	.word	0xfffffffc


//--------------------- .text.talu_argmax_f32     --------------------------
	.section	.text.talu_argmax_f32,"ax",@progbits
	.align	128
        .global         talu_argmax_f32
        .type           talu_argmax_f32,@function
        .size           talu_argmax_f32,(.L_x_41 - talu_argmax_f32)
        .other          talu_argmax_f32,@"STO_CUDA_ENTRY STV_DEFAULT"
talu_argmax_f32:
.text.talu_argmax_f32:
[----:B------:R-:W-:Y:S01]  /*0000*/  LDC R1, c[0x0][0x37c] ;  /* 0x0000df00ff017b82 */ /* 0x000fe20000000800 */
[----:B------:R-:W0:Y:S01]  /*0010*/  S2R R9, SR_TID.X ;  /* 0x0000000000097919 */ /* 0x000e220000002100 */
[----:B------:R-:W0:Y:S01]  /*0020*/  LDCU UR4, c[0x0][0x388] ;  /* 0x00007100ff0477ac */ /* 0x000e220008000800 */
[----:B------:R-:W-:Y:S01]  /*0030*/  BSSY.RECONVERGENT B0, `(.L_x_0) ;  /* 0x0000017000007945 */ /* 0x000fe20003800200 */
[----:B------:R-:W-:Y:S01]  /*0040*/  IMAD.MOV.U32 R0, RZ, RZ, RZ ;  /* 0x000000ffff007224 */ /* 0x000fe200078e00ff */
[----:B------:R-:W1:Y:S01]  /*0050*/  LDCU.64 UR8, c[0x0][0x358] ;  /* 0x00006b00ff0877ac */ /* 0x000e620008000a00 */
[----:B------:R-:W-:Y:S01]  /*0060*/  IMAD.MOV.U32 R6, RZ, RZ, -0x800001 ;  /* 0xff7fffffff067424 */ /* 0x000fe200078e00ff */
[----:B0-----:R-:W-:Y:S01]  /*0070*/  ISETP.GE.U32.AND P0, PT, R9, UR4, PT ;  /* 0x0000000409007c0c */ /* 0x001fe2000bf06070 */
[----:B------:R-:W0:-:S12]  /*0080*/  LDCU UR4, c[0x0][0x388] ;  /* 0x00007100ff0477ac */ /* 0x000e180008000800 */
[----:B-1----:R-:W-:Y:S05]  /*0090*/  @P0 BRA `(.L_x_1) ;  /* 0x0000000000400947 */ /* 0x002fea0003800000 */
[----:B------:R-:W1:Y:S01]  /*00a0*/  LDC R8, c[0x0][0x360] ;  /* 0x0000d800ff087b82 */ /* 0x000e620000000800 */
[----:B------:R-:W-:Y:S02]  /*00b0*/  IMAD.MOV.U32 R6, RZ, RZ, -0x800001 ;  /* 0xff7fffffff067424 */ /* 0x000fe400078e00ff */
[----:B------:R-:W-:Y:S02]  /*00c0*/  IMAD.MOV.U32 R0, RZ, RZ, RZ ;  /* 0x000000ffff007224 */ /* 0x000fe400078e00ff */
[----:B------:R-:W-:-:S03]  /*00d0*/  IMAD.MOV.U32 R7, RZ, RZ, R9 ;  /* 0x000000ffff077224 */ /* 0x000fc600078e0009 */
[----:B------:R-:W2:Y:S04]  /*00e0*/  LDC.64 R4, c[0x0][0x380] ;  /* 0x0000e000ff047b82 */ /* 0x000ea80000000a00 */
.L_x_2:
[----:B--2---:R-:W-:-:S06]  /*00f0*/  IMAD.WIDE.U32 R2, R7, 0x4, R4 ;  /* 0x0000000407027825 */ /* 0x004fcc00078e0004 */
[----:B------:R-:W2:Y:S01]  /*0100*/  LDG.E R3, desc[UR8][R2.64] ;  /* 0x0000000802037981 */ /* 0x000ea2000c1e1900 */
[----:B------:R-:W-:Y:S02]  /*0110*/  PLOP3.LUT P0, PT, PT, PT, PT, 0x80, 0x8 ;  /* 0x000000000008781c */ /* 0x000fe40003f0f070 */
[----:B--2---:R-:W-:-:S13]  /*0120*/  FSETP.GT.AND P1, PT, R3, R6, PT ;  /* 0x000000060300720b */ /* 0x004fda0003f24000 */
[----:B------:R-:W-:-:S04]  /*0130*/  @!P1 ISETP.GE.U32.AND P2, PT, R7, R0, PT ;  /* 0x000000000700920c */ /* 0x000fc80003f46070 */
[----:B------:R-:W-:-:S04]  /*0140*/  @!P1 FSETP.EQ.AND P0, PT, R3, R6, !P2 ;  /* 0x000000060300920b */ /* 0x000fc80005702000 */
[----:B------:R-:W-:Y:S01]  /*0150*/  SEL R0, R7, R0, P0 ;  /* 0x0000000007007207 */ /* 0x000fe20000000000 */
[----:B-1----:R-:W-:Y:S01]  /*0160*/  IMAD.IADD R7, R8, 0x1, R7 ;  /* 0x0000000108077824 */ /* 0x002fe200078e0207 */
[----:B------:R-:W-:-:S04]  /*0170*/  FSEL R6, R3, R6, P0 ;  /* 0x0000000603067208 */ /* 0x000fc80000000000 */
[----:B0-----:R-:W-:-:S13]  /*0180*/  ISETP.GE.U32.AND P1, PT, R7, UR4, PT ;  /* 0x0000000407007c0c */ /* 0x001fda000bf26070 */
[----:B------:R-:W-:Y:S05]  /*0190*/  @!P1 BRA `(.L_x_2) ;  /* 0xfffffffc00d49947 */ /* 0x000fea000383ffff */
.L_x_1:
[----:B0-----:R-:W-:Y:S05]  /*01a0*/  BSYNC.RECONVERGENT B0 ;  /* 0x0000000000007941 */ /* 0x001fea0003800200 */
.L_x_0:
[----:B------:R-:W0:Y:S01]  /*01b0*/  S2UR UR6, SR_CgaCtaId ;  /* 0x00000000000679c3 */ /* 0x000e220000008800 */
[----:B------:R-:W-:Y:S02]  /*01c0*/  UMOV UR4, 0x400 ;  /* 0x0000040000047882 */ /* 0x000fe40000000000 */
[----:B------:R-:W-:Y:S02]  /*01d0*/  UIADD3 UR5, UPT, UPT, UR4, 0x400, URZ ;  /* 0x0000040004057890 */ /* 0x000fe4000fffe0ff */
[----:B0-----:R-:W-:Y:S02]  /*01e0*/  ULEA UR4, UR6, UR4, 0x18 ;  /* 0x0000000406047291 */ /* 0x001fe4000f8ec0ff */
[----:B------:R-:W-:-:S04]  /*01f0*/  ULEA UR5, UR6, UR5, 0x18 ;  /* 0x0000000506057291 */ /* 0x000fc8000f8ec0ff */
[C---:B------:R-:W-:Y:S02]  /*0200*/  LEA R3, R9.reuse, UR4, 0x2 ;  /* 0x0000000409037c11 */ /* 0x040fe4000f8e10ff */
[----:B------:R-:W-:-:S03]  /*0210*/  LEA R5, R9, UR5, 0x2 ;  /* 0x0000000509057c11 */ /* 0x000fc6000f8e10ff */
[----:B------:R-:W0:Y:S01]  /*0220*/  LDCU UR4, c[0x0][0x360] ;  /* 0x00006c00ff0477ac */ /* 0x000e220008000800 */
[----:B------:R1:W-:Y:S04]  /*0230*/  STS [R3], R6 ;  /* 0x0000000603007388 */ /* 0x0003e80000000800 */
[----:B------:R1:W-:Y:S01]  /*0240*/  STS [R5], R0 ;  /* 0x0000000005007388 */ /* 0x0003e20000000800 */
[----:B0-----:R-:W-:Y:S01]  /*0250*/  UISETP.GE.U32.AND UP0, UPT, UR4, 0x2, UPT ;  /* 0x000000020400788c */ /* 0x001fe2000bf06070 */
[----:B------:R-:W-:Y:S08]  /*0260*/  BAR.SYNC.DEFER_BLOCKING 0x0 ;  /* 0x0000000000007b1d */ /* 0x000ff00000010000 */
[----:B-1----:R-:W-:Y:S05]  /*0270*/  BRA.U !UP0, `(.L_x_3) ;  /* 0x00000001086c7547 */ /* 0x002fea000b800000 */
[----:B------:R-:W-:-:S07]  /*0280*/  IMAD.U32 R0, RZ, RZ, UR4 ;  /* 0x00000004ff007e24 */ /* 0x000fce000f8e00ff */
.L_x_8:
[--C-:B------:R-:W-:Y:S01]  /*0290*/  IMAD.MOV.U32 R7, RZ, RZ, R0.reuse ;  /* 0x000000ffff077224 */ /* 0x100fe200078e0000 */
[----:B------:R-:W-:Y:S01]  /*02a0*/  SHF.R.U32.HI R0, RZ, 0x1, R0 ;  /* 0x00000001ff007819 */ /* 0x000fe20000011600 */
[----:B------:R-:W-:Y:S03]  /*02b0*/  BSSY.RECONVERGENT B0, `(.L_x_4) ;  /* 0x0000013000007945 */ /* 0x000fe60003800200 */
[----:B------:R-:W-:-:S13]  /*02c0*/  ISETP.GE.U32.AND P0, PT, R9, R0, PT ;  /* 0x000000000900720c */ /* 0x000fda0003f06070 */
[----:B0-----:R-:W-:Y:S05]  /*02d0*/  @P0 BRA `(.L_x_5) ;  /* 0x0000000000400947 */ /* 0x001fea0003800000 */
[C---:B------:R-:W-:Y:S01]  /*02e0*/  IMAD R2, R0.reuse, 0x4, R3 ;  /* 0x0000000400027824 */ /* 0x040fe200078e0203 */
[----:B------:R-:W-:Y:S01]  /*02f0*/  LDS R6, [R3] ;  /* 0x0000000003067984 */ /* 0x000fe20000000800 */
[----:B------:R-:W-:Y:S01]  /*0300*/  IMAD R4, R0, 0x4, R5 ;  /* 0x0000000400047824 */ /* 0x000fe200078e0205 */
[----:B------:R-:W-:Y:S02]  /*0310*/  BSSY.RELIABLE B1, `(.L_x_6) ;  /* 0x000000a000017945 */ /* 0x000fe40003800100 */
[----:B------:R-:W0:Y:S04]  /*0320*/  LDS R11, [R2] ;  /* 0x00000000020b7984 */ /* 0x000e280000000800 */
[----:B------:R-:W1:Y:S01]  /*0330*/  LDS R4, [R4] ;  /* 0x0000000004047984 */ /* 0x000e620000000800 */
[----:B0-----:R-:W-:-:S13]  /*0340*/  FSETP.GT.AND P0, PT, R11, R6, PT ;  /* 0x000000060b00720b */ /* 0x001fda0003f04000 */
[----:B-1----:R-:W-:Y:S05]  /*0350*/  @P0 BRA `(.L_x_7) ;  /* 0x0000000000140947 */ /* 0x002fea0003800000 */
[----:B------:R-:W0:Y:S02]  /*0360*/  LDS R2, [R5] ;  /* 0x0000000005027984 */ /* 0x000e240000000800 */
[----:B0-----:R-:W-:-:S04]  /*0370*/  ISETP.GE.U32.AND P0, PT, R4, R2, PT ;  /* 0x000000020400720c */ /* 0x001fc80003f06070 */
[----:B------:R-:W-:-:S13]  /*0380*/  FSETP.NEU.OR P0, PT, R11, R6, P0 ;  /* 0x000000060b00720b */ /* 0x000fda000070d400 */
[----:B------:R-:W-:Y:S05]  /*0390*/  @P0 BREAK.RELIABLE B1 ;  /* 0x0000000000010942 */ /* 0x000fea0003800100 */
[----:B------:R-:W-:Y:S05]  /*03a0*/  @P0 BRA `(.L_x_5) ;  /* 0x00000000000c0947 */ /* 0x000fea0003800000 */
.L_x_7:
[----:B------:R-:W-:Y:S05]  /*03b0*/  BSYNC.RELIABLE B1 ;  /* 0x0000000000017941 */ /* 0x000fea0003800100 */
.L_x_6:
[----:B------:R0:W-:Y:S04]  /*03c0*/  STS [R3], R11 ;  /* 0x0000000b03007388 */ /* 0x0001e80000000800 */
[----:B------:R0:W-:Y:S02]  /*03d0*/  STS [R5], R4 ;  /* 0x0000000405007388 */ /* 0x0001e40000000800 */
.L_x_5:
[----:B------:R-:W-:Y:S05]  /*03e0*/  BSYNC.RECONVERGENT B0 ;  /* 0x0000000000007941 */ /* 0x000fea0003800200 */
.L_x_4:
[----:B------:R-:W-:Y:S05]  /*03f0*/  WARPSYNC.ALL ;  /* 0x0000000000007948 */ /* 0x000fea0003800000 */
[----:B------:R-:W-:Y:S01]  /*0400*/  BAR.SYNC.DEFER_BLOCKING 0x0 ;  /* 0x0000000000007b1d */ /* 0x000fe20000010000 */
[----:B------:R-:W-:-:S13]  /*0410*/  ISETP.GT.U32.AND P0, PT, R7, 0x3, PT ;  /* 0x000000030700780c */ /* 0x000fda0003f04070 */
[----:B------:R-:W-:Y:S05]  /*0420*/  @P0 BRA `(.L_x_8) ;  /* 0xfffffffc00980947 */ /* 0x000fea000383ffff */
.L_x_3:
[----:B------:R-:W-:-:S13]  /*0430*/  ISETP.NE.AND P0, PT, R9, RZ, PT ;  /* 0x000000ff0900720c */ /* 0x000fda0003f05270 */
[----:B------:R-:W-:Y:S05]  /*0440*/  @P0 EXIT ;  /* 0x000000000000094d */ /* 0x000fea0003800000 */
[----:B------:R-:W1:Y:S01]  /*0450*/  S2UR UR5, SR_CgaCtaId ;  /* 0x00000000000579c3 */ /* 0x000e620000008800 */
[----:B------:R-:W-:-:S07]  /*0460*/  UMOV UR4, 0x400 ;  /* 0x0000040000047882 */ /* 0x000fce0000000000 */
[----:B0-----:R-:W0:Y:S01]  /*0470*/  LDC.64 R2, c[0x0][0x390] ;  /* 0x0000e400ff027b82 */ /* 0x001e220000000a00 */
[----:B-1----:R-:W-:-:S09]  /*0480*/  ULEA UR4, UR5, UR4, 0x18 ;  /* 0x0000000405047291 */ /* 0x002fd2000f8ec0ff */
[----:B------:R-:W0:Y:S04]  /*0490*/  LDS R5, [UR4+0x400] ;  /* 0x00040004ff057984 */ /* 0x000e280008000800 */
[----:B0-----:R-:W-:Y:S01]  /*04a0*/  STG.E desc[UR8][R2.64], R5 ;  /* 0x0000000502007986 */ /* 0x001fe2000c101908 */
[----:B------:R-:W-:Y:S05]  /*04b0*/  EXIT ;  /* 0x000000000000794d */ /* 0x000fea0003800000 */
.L_x_9:
[----:B------:R-:W-:-:S00]  /*04c0*/  BRA `(.L_x_9) ;  /* 0xfffffffc00fc7947 */ /* 0x000fc0000383ffff */
[----:B------:R-:W-:-:S00]  /*04d0*/  NOP ;  /* 0x0000000000007918 */ /* 0x000fc00000000000 */
        /* <DEDUP_REMOVED lines=10> */
.L_x_41:


//--------------------- .text.talu_gelu_mul_f32   --------------------------
	.section	.text.talu_gelu_mul_f32,"ax",@progbits
	.align	128
        .global         talu_gelu_mul_f32
        .type           talu_gelu_mul_f32,@function
        .size           talu_gelu_mul_f32,(.L_x_42 - talu_gelu_mul_f32)
        .other          talu_gelu_mul_f32,@"STO_CUDA_ENTRY STV_DEFAULT"
talu_gelu_mul_f32:
.text.talu_gelu_mul_f32:
[----:B------:R-:W-:Y:S01]  /*0000*/  LDC R1, c[0x0][0x37c] ;  /* 0x0000df00ff017b82 */ /* 0x000fe20000000800 */
[----:B------:R-:W0:Y:S07]  /*0010*/  S2R R3, SR_TID.X ;  /* 0x0000000000037919 */ /* 0x000e2e0000002100 */
[----:B------:R-:W0:Y:S01]  /*0020*/  S2UR UR4, SR_CTAID.X ;  /* 0x00000000000479c3 */ /* 0x000e220000002500 */
[----:B------:R-:W1:Y:S07]  /*0030*/  LDCU UR5, c[0x0][0x398] ;  /* 0x00007300ff0577ac */ /* 0x000e6e0008000800 */
[----:B------:R-:W0:Y:S02]  /*0040*/  LDC R2, c[0x0][0x360] ;  /* 0x0000d800ff027b82 */ /* 0x000e240000000800 */
[----:B0-----:R-:W-:-:S05]  /*0050*/  IMAD R2, R2, UR4, R3 ;  /* 0x0000000402027c24 */ /* 0x001fca000f8e0203 */
[----:B-1----:R-:W-:-:S13]  /*0060*/  ISETP.GE.U32.AND P0, PT, R2, UR5, PT ;  /* 0x0000000502007c0c */ /* 0x002fda000bf06070 */
[----:B------:R-:W-:Y:S05]  /*0070*/  @P0 EXIT ;  /* 0x000000000000094d */ /* 0x000fea0003800000 */
[----:B------:R-:W0:Y:S01]  /*0080*/  LDC.64 R4, c[0x0][0x388] ;  /* 0x0000e200ff047b82 */ /* 0x000e220000000a00 */
[----:B------:R-:W1:Y:S07]  /*0090*/  LDCU.64 UR4, c[0x0][0x358] ;  /* 0x00006b00ff0477ac */ /* 0x000e6e0008000a00 */
[----:B------:R-:W2:Y:S01]  /*00a0*/  LDC.64 R6, c[0x0][0x390] ;  /* 0x0000e400ff067b82 */ /* 0x000ea20000000a00 */
[----:B0-----:R-:W-:-:S05]  /*00b0*/  IMAD.WIDE.U32 R4, R2, 0x4, R4 ;  /* 0x0000000402047825 */ /* 0x001fca00078e0004 */
[----:B-1----:R0:W3:Y:S01]  /*00c0*/  LDG.E R3, desc[UR4][R4.64] ;  /* 0x0000000404037981 */ /* 0x0020e2000c1e1900 */
[----:B--2---:R-:W-:-:S05]  /*00d0*/  IMAD.WIDE.U32 R6, R2, 0x4, R6 ;  /* 0x0000000402067825 */ /* 0x004fca00078e0006 */
[----:B------:R1:W2:Y:S01]  /*00e0*/  LDG.E R13, desc[UR4][R6.64] ;  /* 0x00000004060d7981 */ /* 0x0002a2000c1e1900 */
[----:B------:R-:W-:Y:S01]  /*00f0*/  MOV R10, 0x3c80f082 ;  /* 0x3c80f082000a7802 */ /* 0x000fe20000000f00 */
[----:B0-----:R-:W-:Y:S02]  /*0100*/  HFMA2 R4, -RZ, RZ, 1.875, 0 ;  /* 0x3f800000ff047431 */ /* 0x001fe400000001ff */
[----:B---3--:R-:W-:-:S04]  /*0110*/  FMUL R0, R3, R3 ;  /* 0x0000000303007220 */ /* 0x008fc80000400000 */
[----:B------:R-:W-:-:S04]  /*0120*/  FMUL R0, R3, R0 ;  /* 0x0000000003007220 */ /* 0x000fc80000400000 */
[----:B------:R-:W-:Y:S01]  /*0130*/  FFMA R0, R0, 0.044714998453855514526, R3 ;  /* 0x3d37271300007823 */ /* 0x000fe20000000003 */
[----:B------:R-:W-:-:S03]  /*0140*/  FMUL R3, R3, 0.5 ;  /* 0x3f00000003037820 */ /* 0x000fc60000400000 */
[----:B------:R-:W-:-:S04]  /*0150*/  FMUL R8, R0, 0.79788458347320556641 ;  /* 0x3f4c422a00087820 */ /* 0x000fc80000400000 */
[C---:B------:R-:W-:Y:S01]  /*0160*/  FMUL R0, |R8|.reuse, 2.8853900432586669922 ;  /* 0x4038aa3b08007820 */ /* 0x040fe20000400200 */
[C---:B------:R-:W-:Y:S01]  /*0170*/  FMUL R11, R8.reuse, R8 ;  /* 0x00000008080b7220 */ /* 0x040fe20000400000 */
[C---:B------:R-:W-:Y:S02]  /*0180*/  FSETP.GE.AND P1, PT, |R8|.reuse, 0.60000002384185791016, PT ;  /* 0x3f19999a0800780b */ /* 0x040fe40003f26200 */
[----:B------:R-:W-:Y:S01]  /*0190*/  FSETP.GE.AND P0, PT, |R8|, 9.010913848876953125, PT ;  /* 0x41102cb40800780b */ /* 0x000fe20003f06200 */
[C---:B------:R-:W-:Y:S01]  /*01a0*/  FFMA R10, R11.reuse, R10, -0.052303962409496307373 ;  /* 0xbd563cae0b0a7423 */ /* 0x040fe2000000000a */
[----:B------:R-:W0:Y:S02]  /*01b0*/  MUFU.EX2 R0, R0 ;  /* 0x0000000000007308 */ /* 0x000e240000000800 */
[----:B0-----:R-:W-:Y:S01]  /*01c0*/  FADD R9, R0, 1 ;  /* 0x3f80000000097421 */ /* 0x001fe20000000000 */
[----:B------:R-:W-:-:S04]  /*01d0*/  FFMA R0, R11, R10, 0.1331529766321182251 ;  /* 0x3e0859410b007423 */ /* 0x000fc8000000000a */
[C---:B------:R-:W-:Y:S01]  /*01e0*/  FFMA R0, R11.reuse, R0, -0.33332768082618713379 ;  /* 0xbeaaa9ed0b007423 */ /* 0x040fe20000000000 */
[----:B------:R-:W1:Y:S03]  /*01f0*/  MUFU.RCP R9, R9 ;  /* 0x0000000900097308 */ /* 0x000e660000001000 */
[----:B------:R-:W-:Y:S01]  /*0200*/  FFMA R11, R11, R0, RZ ;  /* 0x000000000b0b7223 */ /* 0x000fe200000000ff */
[----:B-1----:R-:W-:Y:S02]  /*0210*/  FFMA R6, R9, -2, R4 ;  /* 0xc000000009067823 */ /* 0x002fe40000000004 */
[----:B------:R-:W0:Y:S03]  /*0220*/  LDC.64 R4, c[0x0][0x380] ;  /* 0x0000e000ff047b82 */ /* 0x000e260000000a00 */
[----:B------:R-:W-:-:S04]  /*0230*/  FSEL R7, R6, 1, !P0 ;  /* 0x3f80000006077808 */ /* 0x000fc80004000000 */
[--C-:B------:R-:W-:Y:S01]  /*0240*/  LOP3.LUT R7, R7, 0x80000000, R8.reuse, 0xb8, !PT ;  /* 0x8000000007077812 */ /* 0x100fe200078eb808 */
[----:B------:R-:W-:-:S04]  /*0250*/  @!P1 FFMA R7, R8, R11, R8 ;  /* 0x0000000b08079223 */ /* 0x000fc80000000008 */
[----:B------:R-:W-:-:S04]  /*0260*/  FADD R0, R7, 1 ;  /* 0x3f80000007007421 */ /* 0x000fc80000000000 */
[----:B------:R-:W-:-:S04]  /*0270*/  FMUL R0, R3, R0 ;  /* 0x0000000003007220 */ /* 0x000fc80000400000 */
[----:B--2---:R-:W-:Y:S01]  /*0280*/  FMUL R13, R0, R13 ;  /* 0x0000000d000d7220 */ /* 0x004fe20000400000 */
[----:B0-----:R-:W-:-:S05]  /*0290*/  IMAD.WIDE.U32 R4, R2, 0x4, R4 ;  /* 0x0000000402047825 */ /* 0x001fca00078e0004 */
[----:B------:R-:W-:Y:S01]  /*02a0*/  STG.E desc[UR4][R4.64], R13 ;  /* 0x0000000d04007986 */ /* 0x000fe2000c101904 */
[----:B------:R-:W-:Y:S05]  /*02b0*/  EXIT ;  /* 0x000000000000794d */ /* 0x000fea0003800000 */
.L_x_10:
        /* <DEDUP_REMOVED lines=12> */
.L_x_42:


//--------------------- .text.talu_silu_mul_f32   --------------------------
	.section	.text.talu_silu_mul_f32,"ax",@progbits
	.align	128
        .global         talu_silu_mul_f32
        .type           talu_silu_mul_f32,@function
        .size           talu_silu_mul_f32,(.L_x_39 - talu_silu_mul_f32)
        .other          talu_silu_mul_f32,@"STO_CUDA_ENTRY STV_DEFAULT"
talu_silu_mul_f32:
.text.talu_silu_mul_f32:
        /* <DEDUP_REMOVED lines=9> */
[----:B------:R-:W1:Y:S01]  /*0090*/  LDCU.64 UR4, c[0x0][0x358] ;  /* 0x00006b00ff0477ac */ /* 0x000e620008000a00 */
[----:B0-----:R-:W-:-:S05]  /*00a0*/  IMAD.WIDE.U32 R4, R2, 0x4, R4 ;  /* 0x0000000402047825 */ /* 0x001fca00078e0004 */
[----:B-1----:R-:W2:Y:S01]  /*00b0*/  LDG.E R0, desc[UR4][R4.64] ;  /* 0x0000000404007981 */ /* 0x002ea2000c1e1900 */
[----:B------:R-:W-:Y:S01]  /*00c0*/  IMAD.MOV.U32 R3, RZ, RZ, 0x3bbb989d ;  /* 0x3bbb989dff037424 */ /* 0x000fe200078e00ff */
[----:B------:R-:W-:Y:S01]  /*00d0*/  BSSY.RECONVERGENT B0, `(.L_x_11) ;  /* 0x0000015000007945 */ /* 0x000fe20003800200 */
[----:B------:R-:W-:Y:S02]  /*00e0*/  IMAD.MOV.U32 R6, RZ, RZ, 0x437c0000 ;  /* 0x437c0000ff067424 */ /* 0x000fe400078e00ff */
[----:B--2---:R-:W-:-:S04]  /*00f0*/  FFMA.SAT R3, R0, -R3, 0.5 ;  /* 0x3f00000000037423 */ /* 0x004fc80000002803 */
[----:B------:R-:W-:-:S04]  /*0100*/  FFMA.RM R3, R3, R6, 12582913 ;  /* 0x4b40000103037423 */ /* 0x000fc80000004006 */
[C---:B------:R-:W-:Y:S01]  /*0110*/  FADD R7, R3.reuse, -12583039 ;  /* 0xcb40007f03077421 */ /* 0x040fe20000000000 */
[----:B------:R-:W-:-:S03]  /*0120*/  IMAD.SHL.U32 R3, R3, 0x800000, RZ ;  /* 0x0080000003037824 */ /* 0x000fc600078e00ff */
[----:B------:R-:W-:-:S04]  /*0130*/  FFMA R7, R0, -1.4426950216293334961, -R7 ;  /* 0xbfb8aa3b00077823 */ /* 0x000fc80000000807 */
[----:B------:R-:W-:-:S04]  /*0140*/  FFMA R7, R0, -1.925963033500011079e-08, R7 ;  /* 0xb2a5706000077823 */ /* 0x000fc80000000007 */
[----:B------:R-:W0:Y:S02]  /*0150*/  MUFU.EX2 R6, R7 ;  /* 0x0000000700067308 */ /* 0x000e240000000800 */
[----:B0-----:R-:W-:-:S06]  /*0160*/  FFMA R3, R3, R6, 1 ;  /* 0x3f80000003037423 */ /* 0x001fcc0000000006 */
[----:B------:R-:W0:Y:S08]  /*0170*/  MUFU.RCP R4, R3 ;  /* 0x0000000300047308 */ /* 0x000e300000001000 */
[----:B------:R-:W1:Y:S01]  /*0180*/  FCHK P0, R0, R3 ;  /* 0x0000000300007302 */ /* 0x000e620000000000 */
[----:B0-----:R-:W-:-:S04]  /*0190*/  FFMA R5, -R3, R4, 1 ;  /* 0x3f80000003057423 */ /* 0x001fc80000000104 */
[----:B------:R-:W-:-:S04]  /*01a0*/  FFMA R5, R4, R5, R4 ;  /* 0x0000000504057223 */ /* 0x000fc80000000004 */
[----:B------:R-:W-:-:S04]  /*01b0*/  FFMA R4, R0, R5, RZ ;  /* 0x0000000500047223 */ /* 0x000fc800000000ff */
[----:B------:R-:W-:-:S04]  /*01c0*/  FFMA R6, -R3, R4, R0 ;  /* 0x0000000403067223 */ /* 0x000fc80000000100 */
[----:B------:R-:W-:Y:S01]  /*01d0*/  FFMA R8, R5, R6, R4 ;  /* 0x0000000605087223 */ /* 0x000fe20000000004 */
[----:B-1----:R-:W-:Y:S06]  /*01e0*/  @!P0 BRA `(.L_x_12) ;  /* 0x00000000000c8947 */ /* 0x002fec0003800000 */
[----:B------:R-:W-:-:S07]  /*01f0*/  MOV R4, 0x210 ;  /* 0x0000021000047802 */ /* 0x000fce0000000f00 */
[----:B------:R-:W-:Y:S05]  /*0200*/  CALL.REL.NOINC `($__internal_0_$__cuda_sm3x_div_rn_noftz_f32_slowpath) ;  /* 0x0000000000287944 */ /* 0x000fea0003c00000 */
[----:B------:R-:W-:-:S07]  /*0210*/  IMAD.MOV.U32 R8, RZ, RZ, R0 ;  /* 0x000000ffff087224 */ /* 0x000fce00078e0000 */
.L_x_12:
[----:B------:R-:W-:Y:S05]  /*0220*/  BSYNC.RECONVERGENT B0 ;  /* 0x0000000000007941 */ /* 0x000fea0003800200 */
.L_x_11:
[----:B------:R-:W0:Y:S08]  /*0230*/  LDC.64 R4, c[0x0][0x390] ;  /* 0x0000e400ff047b82 */ /* 0x000e300000000a00 */
[----:B------:R-:W1:Y:S01]  /*0240*/  LDC.64 R6, c[0x0][0x380] ;  /* 0x0000e000ff067b82 */ /* 0x000e620000000a00 */
[----:B0-----:R-:W-:-:S06]  /*0250*/  IMAD.WIDE.U32 R4, R2, 0x4, R4 ;  /* 0x0000000402047825 */ /* 0x001fcc00078e0004 */
[----:B------:R-:W2:Y:S01]  /*0260*/  LDG.E R5, desc[UR4][R4.64] ;  /* 0x0000000404057981 */ /* 0x000ea2000c1e1900 */
[----:B-1----:R-:W-:-:S04]  /*0270*/  IMAD.WIDE.U32 R2, R2, 0x4, R6 ;  /* 0x0000000402027825 */ /* 0x002fc800078e0006 */
[----:B--2---:R-:W-:-:S05]  /*0280*/  FMUL R7, R5, R8 ;  /* 0x0000000805077220 */ /* 0x004fca0000400000 */
[----:B------:R-:W-:Y:S01]  /*0290*/  STG.E desc[UR4][R2.64], R7 ;  /* 0x0000000702007986 */ /* 0x000fe2000c101904 */
[----:B------:R-:W-:Y:S05]  /*02a0*/  EXIT ;  /* 0x000000000000794d */ /* 0x000fea0003800000 */
        .weak           $__internal_0_$__cuda_sm3x_div_rn_noftz_f32_slowpath
        .type           $__internal_0_$__cuda_sm3x_div_rn_noftz_f32_slowpath,@function
        .size           $__internal_0_$__cuda_sm3x_div_rn_noftz_f32_slowpath,(.L_x_39 - $__internal_0_$__cuda_sm3x_div_rn_noftz_f32_slowpath)
$__internal_0_$__cuda_sm3x_div_rn_noftz_f32_slowpath:
[----:B------:R-:W-:Y:S01]  /*02b0*/  SHF.R.U32.HI R6, RZ, 0x17, R3 ;  /* 0x00000017ff067819 */ /* 0x000fe20000011603 */
[----:B------:R-:W-:Y:S01]  /*02c0*/  BSSY.RECONVERGENT B1, `(.L_x_13) ;  /* 0x0000064000017945 */ /* 0x000fe20003800200 */
[--C-:B------:R-:W-:Y:S01]  /*02d0*/  SHF.R.U32.HI R5, RZ, 0x17, R0.reuse ;  /* 0x00000017ff057819 */ /* 0x100fe20000011600 */
[----:B------:R-:W-:Y:S01]  /*02e0*/  IMAD.MOV.U32 R7, RZ, RZ, R0 ;  /* 0x000000ffff077224 */ /* 0x000fe200078e0000 */
[----:B------:R-:W-:Y:S02]  /*02f0*/  LOP3.LUT R6, R6, 0xff, RZ, 0xc0, !PT ;  /* 0x000000ff06067812 */ /* 0x000fe400078ec0ff */
[----:B------:R-:W-:Y:S02]  /*0300*/  LOP3.LUT R5, R5, 0xff, RZ, 0xc0, !PT ;  /* 0x000000ff05057812 */ /* 0x000fe400078ec0ff */
[----:B------:R-:W-:Y:S01]  /*0310*/  MOV R8, R3 ;  /* 0x0000000300087202 */ /* 0x000fe20000000f00 */
[----:B------:R-:W-:Y:S02]  /*0320*/  VIADD R11, R6, 0xffffffff ;  /* 0xffffffff060b7836 */ /* 0x000fe40000000000 */
[----:B------:R-:W-:-:S03]  /*0330*/  VIADD R10, R5, 0xffffffff ;  /* 0xffffffff050a7836 */ /* 0x000fc60000000000 */
[----:B------:R-:W-:-:S04]  /*0340*/  ISETP.GT.U32.AND P0, PT, R11, 0xfd, PT ;  /* 0x000000fd0b00780c */ /* 0x000fc80003f04070 */
[----:B------:R-:W-:-:S13]  /*0350*/  ISETP.GT.U32.OR P0, PT, R10, 0xfd, P0 ;  /* 0x000000fd0a00780c */ /* 0x000fda0000704470 */
[----:B------:R-:W-:Y:S01]  /*0360*/  @!P0 IMAD.MOV.U32 R9, RZ, RZ, RZ ;  /* 0x000000ffff098224 */ /* 0x000fe200078e00ff */
[----:B------:R-:W-:Y:S06]  /*0370*/  @!P0 BRA `(.L_x_14) ;  /* 0x00000000005c8947 */ /* 0x000fec0003800000 */
[----:B------:R-:W-:Y:S02]  /*0380*/  FSETP.GTU.FTZ.AND P0, PT, |R0|, +INF , PT ;  /* 0x7f8000000000780b */ /* 0x000fe40003f1c200 */
[----:B------:R-:W-:-:S04]  /*0390*/  FSETP.GTU.FTZ.AND P1, PT, |R3|, +INF , PT ;  /* 0x7f8000000300780b */ /* 0x000fc80003f3c200 */
[----:B------:R-:W-:-:S13]  /*03a0*/  PLOP3.LUT P0, PT, P0, P1, PT, 0xf8, 0x8f ;  /* 0x00000000008f781c */ /* 0x000fda0000703f70 */
[----:B------:R-:W-:Y:S05]  /*03b0*/  @P0 BRA `(.L_x_15) ;  /* 0x00000004004c0947 */ /* 0x000fea0003800000 */
[----:B------:R-:W-:-:S13]  /*03c0*/  LOP3.LUT P0, RZ, R8, 0x7fffffff, R7, 0xc8, !PT ;  /* 0x7fffffff08ff7812 */ /* 0x000fda000780c807 */
[----:B------:R-:W-:Y:S05]  /*03d0*/  @!P0 BRA `(.L_x_16) ;  /* 0x00000004003c8947 */ /* 0x000fea0003800000 */
[C---:B------:R-:W-:Y:S02]  /*03e0*/  FSETP.NEU.FTZ.AND P2, PT, |R0|.reuse, +INF , PT ;  /* 0x7f8000000000780b */ /* 0x040fe40003f5d200 */
[----:B------:R-:W-:Y:S02]  /*03f0*/  FSETP.NEU.FTZ.AND P1, PT, |R3|, +INF , PT ;  /* 0x7f8000000300780b */ /* 0x000fe40003f3d200 */
[----:B------:R-:W-:-:S11]  /*0400*/  FSETP.NEU.FTZ.AND P0, PT, |R0|, +INF , PT ;  /* 0x7f8000000000780b */ /* 0x000fd60003f1d200 */
[----:B------:R-:W-:Y:S05]  /*0410*/  @!P1 BRA !P2, `(.L_x_16) ;  /* 0x00000004002c9947 */ /* 0x000fea0005000000 */
[----:B------:R-:W-:-:S04]  /*0420*/  LOP3.LUT P2, RZ, R7, 0x7fffffff, RZ, 0xc0, !PT ;  /* 0x7fffffff07ff7812 */ /* 0x000fc8000784c0ff */
[----:B------:R-:W-:-:S13]  /*0430*/  PLOP3.LUT P1, PT, P1, P2, PT, 0x2f, 0xf2 ;  /* 0x0000000000f2781c */ /* 0x000fda0000f24577 */
[----:B------:R-:W-:Y:S05]  /*0440*/  @P1 BRA `(.L_x_17) ;  /* 0x0000000400181947 */ /* 0x000fea0003800000 */
[----:B------:R-:W-:-:S04]  /*0450*/  LOP3.LUT P1, RZ, R8, 0x7fffffff, RZ, 0xc0, !PT ;  /* 0x7fffffff08ff7812 */ /* 0x000fc8000782c0ff */
[----:B------:R-:W-:-:S13]  /*0460*/  PLOP3.LUT P0, PT, P0, P1, PT, 0x2f, 0xf2 ;  /* 0x0000000000f2781c */ /* 0x000fda0000702577 */
[----:B------:R-:W-:Y:S05]  /*0470*/  @P0 BRA `(.L_x_18) ;  /* 0x0000000400000947 */ /* 0x000fea0003800000 */
[----:B------:R-:W-:Y:S02]  /*0480*/  ISETP.GE.AND P0, PT, R10, RZ, PT ;  /* 0x000000ff0a00720c */ /* 0x000fe40003f06270 */
[----:B------:R-:W-:-:S11]  /*0490*/  ISETP.GE.AND P1, PT, R11, RZ, PT ;  /* 0x000000ff0b00720c */ /* 0x000fd60003f26270 */
[----:B------:R-:W-:Y:S02]  /*04a0*/  @P0 IMAD.MOV.U32 R9, RZ, RZ, RZ ;  /* 0x000000ffff090224 */ /* 0x000fe400078e00ff */
[----:B------:R-:W-:Y:S01]  /*04b0*/  @!P0 FFMA R7, R0, 1.84467440737095516160e+19, RZ ;  /* 0x5f80000000078823 */ /* 0x000fe200000000ff */
[----:B------:R-:W-:Y:S02]  /*04c0*/  @!P0 IMAD.MOV.U32 R9, RZ, RZ, -0x40 ;  /* 0xffffffc0ff098424 */ /* 0x000fe400078e00ff */
[----:B------:R-:W-:Y:S02]  /*04d0*/  @!P1 FFMA R8, R3, 1.84467440737095516160e+19, RZ ;  /* 0x5f80000003089823 */ /* 0x000fe400000000ff */
[----:B------:R-:W-:-:S07]  /*04e0*/  @!P1 VIADD R9, R9, 0x40 ;  /* 0x0000004009099836 */ /* 0x000fce0000000000 */
.L_x_14:
[----:B------:R-:W-:Y:S01]  /*04f0*/  LEA R3, R6, 0xc0800000, 0x17 ;  /* 0xc080000006037811 */ /* 0x000fe200078eb8ff */
[----:B------:R-:W-:Y:S01]  /*0500*/  BSSY.RECONVERGENT B2, `(.L_x_19) ;  /* 0x0000036000027945 */ /* 0x000fe20003800200 */
[----:B------:R-:W-:-:S03]  /*0510*/  IADD3 R5, PT, PT, R5, -0x7f, RZ ;  /* 0xffffff8105057810 */ /* 0x000fc60007ffe0ff */
[----:B------:R-:W-:Y:S01]  /*0520*/  IMAD.IADD R3, R8, 0x1, -R3 ;  /* 0x0000000108037824 */ /* 0x000fe200078e0a03 */
[C---:B------:R-:W-:Y:S01]  /*0530*/  IADD3 R6, PT, PT, R5.reuse, 0x7f, -R6 ;  /* 0x0000007f05067810 */ /* 0x040fe20007ffe806 */
[----:B------:R-:W-:Y:S02]  /*0540*/  IMAD R0, R5, -0x800000, R7 ;  /* 0xff80000005007824 */ /* 0x000fe400078e0207 */
[----:B------:R-:W0:Y:S01]  /*0550*/  MUFU.RCP R8, R3 ;  /* 0x0000000300087308 */ /* 0x000e220000001000 */
[----:B------:R-:W-:Y:S01]  /*0560*/  FADD.FTZ R11, -R3, -RZ ;  /* 0x800000ff030b7221 */ /* 0x000fe20000010100 */
[----:B------:R-:W-:-:S03]  /*0570*/  IMAD.IADD R6, R6, 0x1, R9 ;  /* 0x0000000106067824 */ /* 0x000fc600078e0209 */
[----:B0-----:R-:W-:-:S04]  /*0580*/  FFMA R13, R8, R11, 1 ;  /* 0x3f800000080d7423 */ /* 0x001fc8000000000b */
[----:B------:R-:W-:-:S04]  /*0590*/  FFMA R10, R8, R13, R8 ;  /* 0x0000000d080a7223 */ /* 0x000fc80000000008 */
[----:B------:R-:W-:-:S04]  /*05a0*/  FFMA R7, R0, R10, RZ ;  /* 0x0000000a00077223 */ /* 0x000fc800000000ff */
[----:B------:R-:W-:-:S04]  /*05b0*/  FFMA R8, R11, R7, R0 ;  /* 0x000000070b087223 */ /* 0x000fc80000000000 */
[----:B------:R-:W-:-:S04]  /*05c0*/  FFMA R7, R10, R8, R7 ;  /* 0x000000080a077223 */ /* 0x000fc80000000007 */
[----:B------:R-:W-:-:S04]  /*05d0*/  FFMA R8, R11, R7, R0 ;  /* 0x000000070b087223 */ /* 0x000fc80000000000 */
[----:B------:R-:W-:-:S05]  /*05e0*/  FFMA R0, R10, R8, R7 ;  /* 0x000000080a007223 */ /* 0x000fca0000000007 */
[----:B------:R-:W-:-:S04]  /*05f0*/  SHF.R.U32.HI R3, RZ, 0x17, R0 ;  /* 0x00000017ff037819 */ /* 0x000fc80000011600 */
[----:B------:R-:W-:-:S05]  /*0600*/  LOP3.LUT R3, R3, 0xff, RZ, 0xc0, !PT ;  /* 0x000000ff03037812 */ /* 0x000fca00078ec0ff */
[----:B------:R-:W-:-:S04]  /*0610*/  IMAD.IADD R9, R3, 0x1, R6 ;  /* 0x0000000103097824 */ /* 0x000fc800078e0206 */
[----:B------:R-:W-:-:S05]  /*0620*/  VIADD R3, R9, 0xffffffff ;  /* 0xffffffff09037836 */ /* 0x000fca0000000000 */
[----:B------:R-:W-:-:S13]  /*0630*/  ISETP.GE.U32.AND P0, PT, R3, 0xfe, PT ;  /* 0x000000fe0300780c */ /* 0x000fda0003f06070 */
[----:B------:R-:W-:Y:S05]  /*0640*/  @!P0 BRA `(.L_x_20) ;  /* 0x0000000000808947 */ /* 0x000fea0003800000 */
[----:B------:R-:W-:-:S13]  /*0650*/  ISETP.GT.AND P0, PT, R9, 0xfe, PT ;  /* 0x000000fe0900780c */ /* 0x000fda0003f04270 */
[----:B------:R-:W-:Y:S05]  /*0660*/  @P0 BRA `(.L_x_21) ;  /* 0x00000000006c0947 */ /* 0x000fea0003800000 */
[----:B------:R-:W-:-:S13]  /*0670*/  ISETP.GE.AND P0, PT, R9, 0x1, PT ;  /* 0x000000010900780c */ /* 0x000fda0003f06270 */
[----:B------:R-:W-:Y:S05]  /*0680*/  @P0 BRA `(.L_x_22) ;  /* 0x0000000000740947 */ /* 0x000fea0003800000 */
[----:B------:R-:W-:Y:S02]  /*0690*/  ISETP.GE.AND P0, PT, R9, -0x18, PT ;  /* 0xffffffe80900780c */ /* 0x000fe40003f06270 */
[----:B------:R-:W-:-:S11]  /*06a0*/  LOP3.LUT R0, R0, 0x80000000, RZ, 0xc0, !PT ;  /* 0x8000000000007812 */ /* 0x000fd600078ec0ff */
[----:B------:R-:W-:Y:S05]  /*06b0*/  @!P0 BRA `(.L_x_22) ;  /* 0x0000000000688947 */ /* 0x000fea0003800000 */
[CCC-:B------:R-:W-:Y:S01]  /*06c0*/  FFMA.RZ R3, R10.reuse, R8.reuse, R7.reuse ;  /* 0x000000080a037223 */ /* 0x1c0fe2000000c007 */
[CCC-:B------:R-:W-:Y:S01]  /*06d0*/  FFMA.RM R6, R10.reuse, R8.reuse, R7.reuse ;  /* 0x000000080a067223 */ /* 0x1c0fe20000004007 */
[C---:B------:R-:W-:Y:S02]  /*06e0*/  ISETP.NE.AND P2, PT, R9.reuse, RZ, PT ;  /* 0x000000ff0900720c */ /* 0x040fe40003f45270 */
[----:B------:R-:W-:Y:S02]  /*06f0*/  ISETP.NE.AND P1, PT, R9, RZ, PT ;  /* 0x000000ff0900720c */ /* 0x000fe40003f25270 */
[----:B------:R-:W-:Y:S01]  /*0700*/  LOP3.LUT R5, R3, 0x7fffff, RZ, 0xc0, !PT ;  /* 0x007fffff03057812 */ /* 0x000fe200078ec0ff */
[----:B------:R-:W-:Y:S01]  /*0710*/  FFMA.RP R3, R10, R8, R7 ;  /* 0x000000080a037223 */ /* 0x000fe20000008007 */
[C---:B------:R-:W-:Y:S01]  /*0720*/  VIADD R8, R9.reuse, 0x20 ;  /* 0x0000002009087836 */ /* 0x040fe20000000000 */
[----:B------:R-:W-:Y:S02]  /*0730*/  IADD3 R7, PT, PT, -R9, RZ, RZ ;  /* 0x000000ff09077210 */ /* 0x000fe40007ffe1ff */
[----:B------:R-:W-:-:S02]  /*0740*/  LOP3.LUT R5, R5, 0x800000, RZ, 0xfc, !PT ;  /* 0x0080000005057812 */ /* 0x000fc400078efcff */
[----:B------:R-:W-:Y:S02]  /*0750*/  FSETP.NEU.FTZ.AND P0, PT, R3, R6, PT ;  /* 0x000000060300720b */ /* 0x000fe40003f1d000 */
[----:B------:R-:W-:Y:S02]  /*0760*/  SHF.L.U32 R8, R5, R8, RZ ;  /* 0x0000000805087219 */ /* 0x000fe400000006ff */
[----:B------:R-:W-:Y:S02]  /*0770*/  SEL R6, R7, RZ, P2 ;  /* 0x000000ff07067207 */ /* 0x000fe40001000000 */
[----:B------:R-:W-:Y:S02]  /*0780*/  ISETP.NE.AND P1, PT, R8, RZ, P1 ;  /* 0x000000ff0800720c */ /* 0x000fe40000f25270 */
[----:B------:R-:W-:Y:S02]  /*0790*/  SHF.R.U32.HI R6, RZ, R6, R5 ;  /* 0x00000006ff067219 */ /* 0x000fe40000011605 */
[----:B------:R-:W-:-:S02]  /*07a0*/  PLOP3.LUT P0, PT, P0, P1, PT, 0xf8, 0x8f ;  /* 0x00000000008f781c */ /* 0x000fc40000703f70 */
[----:B------:R-:W-:Y:S02]  /*07b0*/  SHF.R.U32.HI R8, RZ, 0x1, R6 ;  /* 0x00000001ff087819 */ /* 0x000fe40000011606 */
[----:B------:R-:W-:-:S04]  /*07c0*/  SEL R3, RZ, 0x1, !P0 ;  /* 0x00000001ff037807 */ /* 0x000fc80004000000 */
[----:B------:R-:W-:-:S04]  /*07d0*/  LOP3.LUT R3, R3, 0x1, R8, 0xf8, !PT ;  /* 0x0000000103037812 */ /* 0x000fc800078ef808 */
[----:B------:R-:W-:-:S05]  /*07e0*/  LOP3.LUT R3, R3, R6, RZ, 0xc0, !PT ;  /* 0x0000000603037212 */ /* 0x000fca00078ec0ff */
[----:B------:R-:W-:-:S05]  /*07f0*/  IMAD.IADD R3, R8, 0x1, R3 ;  /* 0x0000000108037824 */ /* 0x000fca00078e0203 */
[----:B------:R-:W-:Y:S01]  /*0800*/  LOP3.LUT R0, R3, R0, RZ, 0xfc, !PT ;  /* 0x0000000003007212 */ /* 0x000fe200078efcff */
[----:B------:R-:W-:Y:S06]  /*0810*/  BRA `(.L_x_22) ;  /* 0x0000000000107947 */ /* 0x000fec0003800000 */
.L_x_21:
[----:B------:R-:W-:-:S04]  /*0820*/  LOP3.LUT R0, R0, 0x80000000, RZ, 0xc0, !PT ;  /* 0x8000000000007812 */ /* 0x000fc800078ec0ff */
[----:B------:R-:W-:Y:S01]  /*0830*/  LOP3.LUT R0, R0, 0x7f800000, RZ, 0xfc, !PT ;  /* 0x7f80000000007812 */ /* 0x000fe200078efcff */
[----:B------:R-:W-:Y:S06]  /*0840*/  BRA `(.L_x_22) ;  /* 0x0000000000047947 */ /* 0x000fec0003800000 */
.L_x_20:
[----:B------:R-:W-:-:S07]  /*0850*/  IMAD R0, R6, 0x800000, R0 ;  /* 0x0080000006007824 */ /* 0x000fce00078e0200 */
.L_x_22:
[----:B------:R-:W-:Y:S05]  /*0860*/  BSYNC.RECONVERGENT B2 ;  /* 0x0000000000027941 */ /* 0x000fea0003800200 */
.L_x_19:
[----:B------:R-:W-:Y:S05]  /*0870*/  BRA `(.L_x_23) ;  /* 0x0000000000207947 */ /* 0x000fea0003800000 */
.L_x_18:
[----:B------:R-:W-:-:S04]  /*0880*/  LOP3.LUT R0, R8, 0x80000000, R7, 0x48, !PT ;  /* 0x8000000008007812 */ /* 0x000fc800078e4807 */
[----:B------:R-:W-:Y:S01]  /*0890*/  LOP3.LUT R0, R0, 0x7f800000, RZ, 0xfc, !PT ;  /* 0x7f80000000007812 */ /* 0x000fe200078efcff */
[----:B------:R-:W-:Y:S06]  /*08a0*/  BRA `(.L_x_23) ;  /* 0x0000000000147947 */ /* 0x000fec0003800000 */
.L_x_17:
[----:B------:R-:W-:Y:S01]  /*08b0*/  LOP3.LUT R0, R8, 0x80000000, R7, 0x48, !PT ;  /* 0x8000000008007812 */ /* 0x000fe200078e4807 */
[----:B------:R-:W-:Y:S06]  /*08c0*/  BRA `(.L_x_23) ;  /* 0x00000000000c7947 */ /* 0x000fec0003800000 */
.L_x_16:
[----:B------:R-:W0:Y:S01]  /*08d0*/  MUFU.RSQ R0, -QNAN ;  /* 0xffc0000000007908 */ /* 0x000e220000001400 */
[----:B------:R-:W-:Y:S05]  /*08e0*/  BRA `(.L_x_23) ;  /* 0x0000000000047947 */ /* 0x000fea0003800000 */
.L_x_15:
[----:B------:R-:W-:-:S07]  /*08f0*/  FADD.FTZ R0, R0, R3 ;  /* 0x0000000300007221 */ /* 0x000fce0000010000 */
.L_x_23:
[----:B------:R-:W-:Y:S05]  /*0900*/  BSYNC.RECONVERGENT B1 ;  /* 0x0000000000017941 */ /* 0x000fea0003800200 */
.L_x_13:
[----:B------:R-:W-:-:S04]  /*0910*/  IMAD.MOV.U32 R5, RZ, RZ, 0x0 ;  /* 0x00000000ff057424 */ /* 0x000fc800078e00ff */
[----:B0-----:R-:W-:Y:S05]  /*0920*/  RET.REL.NODEC R4 `(talu_silu_mul_f32) ;  /* 0xfffffff404b47950 */ /* 0x001fea0003c3ffff */
.L_x_24:
        /* <DEDUP_REMOVED lines=13> */
.L_x_39:


//--------------------- .text.talu_silu_f32       --------------------------
	.section	.text.talu_silu_f32,"ax",@progbits
	.align	128
        .global         talu_silu_f32
        .type           talu_silu_f32,@function
        .size           talu_silu_f32,(.L_x_40 - talu_silu_f32)
        .other          talu_silu_f32,@"STO_CUDA_ENTRY STV_DEFAULT"
talu_silu_f32:
.text.talu_silu_f32:
        /* <DEDUP_REMOVED lines=32> */
[----:B------:R-:W-:Y:S05]  /*0200*/  CALL.REL.NOINC `($__internal_1_$__cuda_sm3x_div_rn_noftz_f32_slowpath) ;  /* 0x0000000000187944 */ /* 0x000fea0003c00000 */
[----:B------:R-:W-:-:S07]  /*0210*/  IMAD.MOV.U32 R9, RZ, RZ, R0 ;  /* 0x000000ffff097224 */ /* 0x000fce00078e0000 */
.L_x_26:
[----:B------:R-:W-:Y:S05]  /*0220*/  BSYNC.RECONVERGENT B0 ;  /* 0x0000000000007941 */ /* 0x000fea0003800200 */
.L_x_25:
[----:B------:R-:W0:Y:S02]  /*0230*/  LDC.64 R4, c[0x0][0x380] ;  /* 0x0000e000ff047b82 */ /* 0x000e240000000a00 */
[----:B0-----:R-:W-:-:S05]  /*0240*/  IMAD.WIDE.U32 R2, R2, 0x4, R4 ;  /* 0x0000000402027825 */ /* 0x001fca00078e0004 */
[----:B------:R-:W-:Y:S01]  /*0250*/  STG.E desc[UR4][R2.64], R9 ;  /* 0x0000000902007986 */ /* 0x000fe2000c101904 */
[----:B------:R-:W-:Y:S05]  /*0260*/  EXIT ;  /* 0x000000000000794d */ /* 0x000fea0003800000 */
        .weak           $__internal_1_$__cuda_sm3x_div_rn_noftz_f32_slowpath
        .type           $__internal_1_$__cuda_sm3x_div_rn_noftz_f32_slowpath,@function
        .size           $__internal_1_$__cuda_sm3x_div_rn_noftz_f32_slowpath,(.L_x_40 - $__internal_1_$__cuda_sm3x_div_rn_noftz_f32_slowpath)
$__internal_1_$__cuda_sm3x_div_rn_noftz_f32_slowpath:
[--C-:B------:R-:W-:Y:S01]  /*0270*/  SHF.R.U32.HI R6, RZ, 0x17, R3.reuse ;  /* 0x00000017ff067819 */ /* 0x100fe20000011603 */
[----:B------:R-:W-:Y:S01]  /*0280*/  BSSY.RECONVERGENT B1, `(.L_x_27) ;  /* 0x0000064000017945 */ /* 0x000fe20003800200 */
[--C-:B------:R-:W-:Y:S01]  /*0290*/  SHF.R.U32.HI R5, RZ, 0x17, R0.reuse ;  /* 0x00000017ff057819 */ /* 0x100fe20000011600 */
[----:B------:R-:W-:Y:S01]  /*02a0*/  IMAD.MOV.U32 R7, RZ, RZ, R0 ;  /* 0x000000ffff077224 */ /* 0x000fe200078e0000 */
[----:B------:R-:W-:Y:S01]  /*02b0*/  LOP3.LUT R6, R6, 0xff, RZ, 0xc0, !PT ;  /* 0x000000ff06067812 */ /* 0x000fe200078ec0ff */
[----:B------:R-:W-:Y:S01]  /*02c0*/  IMAD.MOV.U32 R8, RZ, RZ, R3 ;  /* 0x000000ffff087224 */ /* 0x000fe200078e0003 */
[----:B------:R-:W-:-:S03]  /*02d0*/  LOP3.LUT R5, R5, 0xff, RZ, 0xc0, !PT ;  /* 0x000000ff05057812 */ /* 0x000fc600078ec0ff */
        /* <DEDUP_REMOVED lines=27> */
[----:B------:R-:W-:-:S03]  /*0490*/  @!P1 FFMA R8, R3, 1.84467440737095516160e+19, RZ ;  /* 0x5f80000003089823 */ /* 0x000fc600000000ff */
[----:B------:R-:W-:-:S07]  /*04a0*/  @!P1 IADD3 R9, PT, PT, R9, 0x40, RZ ;  /* 0x0000004009099810 */ /* 0x000fce0007ffe0ff */
.L_x_28:
[----:B------:R-:W-:Y:S01]  /*04b0*/  LEA R3, R6, 0xc0800000, 0x17 ;  /* 0xc080000006037811 */ /* 0x000fe200078eb8ff */
[----:B------:R-:W-:Y:S01]  /*04c0*/  VIADD R5, R5, 0xffffff81 ;  /* 0xffffff8105057836 */ /* 0x000fe20000000000 */
[----:B------:R-:W-:Y:S03]  /*04d0*/  BSSY.RECONVERGENT B2, `(.L_x_33) ;  /* 0x0000035000027945 */ /* 0x000fe60003800200 */
        /* <DEDUP_REMOVED lines=32> */
[----:B------:R-:W-:Y:S01]  /*06e0*/  IADD3 R8, PT, PT, R9, 0x20, RZ ;  /* 0x0000002009087810 */ /* 0x000fe20007ffe0ff */
[----:B------:R-:W-:Y:S01]  /*06f0*/  IMAD.MOV R7, RZ, RZ, -R9 ;  /* 0x000000ffff077224 */ /* 0x000fe200078e0a09 */
        /* <DEDUP_REMOVED lines=14> */
.L_x_35:
[----:B------:R-:W-:-:S04]  /*07e0*/  LOP3.LUT R0, R0, 0x80000000, RZ, 0xc0, !PT ;  /* 0x8000000000007812 */ /* 0x000fc800078ec0ff */
[----:B------:R-:W-:Y:S01]  /*07f0*/  LOP3.LUT R0, R0, 0x7f800000, RZ, 0xfc, !PT ;  /* 0x7f80000000007812 */ /* 0x000fe200078efcff */
[----:B------:R-:W-:Y:S06]  /*0800*/  BRA `(.L_x_36) ;  /* 0x0000000000047947 */ /* 0x000fec0003800000 */
.L_x_34:
[----:B------:R-:W-:-:S07]  /*0810*/  IMAD R0, R6, 0x800000, R0 ;  /* 0x0080000006007824 */ /* 0x000fce00078e0200 */
.L_x_36:
[----:B------:R-:W-:Y:S05]  /*0820*/  BSYNC.RECONVERGENT B2 ;  /* 0x0000000000027941 */ /* 0x000fea0003800200 */
.L_x_33:
[----:B------:R-:W-:Y:S05]  /*0830*/  BRA `(.L_x_37) ;  /* 0x0000000000207947 */ /* 0x000fea0003800000 */
.L_x_32:
[----:B------:R-:W-:-:S04]  /*0840*/  LOP3.LUT R0, R8, 0x80000000, R7, 0x48, !PT ;  /* 0x8000000008007812 */ /* 0x000fc800078e4807 */
[----:B------:R-:W-:Y:S01]  /*0850*/  LOP3.LUT R0, R0, 0x7f800000, RZ, 0xfc, !PT ;  /* 0x7f80000000007812 */ /* 0x000fe200078efcff */
[----:B------:R-:W-:Y:S06]  /*0860*/  BRA `(.L_x_37) ;  /* 0x0000000000147947 */ /* 0x000fec0003800000 */
.L_x_31:
[----:B------:R-:W-:Y:S01]  /*0870*/  LOP3.LUT R0, R8, 0x80000000, R7, 0x48, !PT ;  /* 0x8000000008007812 */ /* 0x000fe200078e4807 */
[----:B------:R-:W-:Y:S06]  /*0880*/  BRA `(.L_x_37) ;  /* 0x00000000000c7947 */ /* 0x000fec0003800000 */
.L_x_30:
[----:B------:R-:W0:Y:S01]  /*0890*/  MUFU.RSQ R0, -QNAN ;  /* 0xffc0000000007908 */ /* 0x000e220000001400 */
[----:B------:R-:W-:Y:S05]  /*08a0*/  BRA `(.L_x_37) ;  /* 0x0000000000047947 */ /* 0x000fea0003800000 */
.L_x_29:
[----:B------:R-:W-:-:S07]  /*08b0*/  FADD.FTZ R0, R0, R3 ;  /* 0x0000000300007221 */ /* 0x000fce0000010000 */
.L_x_37:
[----:B------:R-:W-:Y:S05]  /*08c0*/  BSYNC.RECONVERGENT B1 ;  /* 0x0000000000017941 */ /* 0x000fea0003800200 */
.L_x_27:
[----:B------:R-:W-:-:S04]  /*08d0*/  IMAD.MOV.U32 R5, RZ, RZ, 0x0 ;  /* 0x00000000ff057424 */ /* 0x000fc800078e00ff */
[----:B0-----:R-:W-:Y:S05]  /*08e0*/  RET.REL.NODEC R4 `(talu_silu_f32) ;  /* 0xfffffff404c47950 */ /* 0x001fea0003c3ffff */
.L_x_38:
        /* <DEDUP_REMOVED lines=9> */
.L_x_40:


//--------------------- .nv.shared.talu_argmax_f32 --------------------------
	.section	.nv.shared.talu_argmax_f32,"aw",@nobits
	.sectionflags	@""
	.align	4
.nv.shared.talu_argmax_f32:
	.zero		3072


//--------------------- .nv.shared.reserved.0     --------------------------
	.section	.nv.shared.reserved.0,"aw",@nobits
	.weak		__nv_reservedSMEM_offset_0_alias
	.size		__nv_reservedSMEM_offset_0_alias, 0, 64
	.other		__nv_reservedSMEM_offset_0_alias,@"STO_CUDA_RESERVED_SHARED STV_DEFAULT"
__nv_reservedSMEM_offset_0_alias:
	.zero		0
	.zero		64


//--------------------- .nv.constant0.talu_argmax_f32 --------------------------
	.section	.nv.constant0.talu_argmax_f32,"a",@progbits
	.sectionflags	@""
	.align	4
.nv.constant0.talu_argmax_f32:
	.zero		920


//--------------------- .nv.constant0.talu_gelu_mul_f32 --------------------------
	.section	.nv.constant0.talu_gelu_mul_f32,"a",@progbits
	.sectionflags	@""
	.align	4
.nv.constant0.talu_gelu_mul_f32:
	.zero		924


//--------------------- .nv.constant0.talu_silu_mul_f32 --------------------------
	.section	.nv.constant0.talu_silu_mul_f32,"a",@progbits
	.sectionflags	@""
	.align	4
.nv.constant0.talu_silu_mul_f32:
	.zero		924


//--------------------- .nv.constant0.talu_silu_f32 --------------------------
	.section	.nv.constant0.talu_silu_f32,"a",@progbits
	.sectionflags	@""
	.align	4
.nv.constant0.talu_silu_f32:
	.zero		916


//--------------------- SYMBOLS --------------------------

	.type		.nv.reservedSmem.offset0,@object
	.size		.nv.reservedSmem.offset0,0x4
	.type		.nv.reservedSmem.cap,@object
	.size		.nv.reservedSmem.cap,0x4
